//
// Generated by NVIDIA NVVM Compiler
//
// Compiler Build ID: CL-36424714
// Cuda compilation tools, release 13.0, V13.0.88
// Based on NVVM 20.0.0
//

.version 9.0
.target sm_100
.address_size 64

	// .globl	_Z30bellman_ford_sequential_kernelPiS_Pb

.visible .entry _Z30bellman_ford_sequential_kernelPiS_Pb(
	.param .u64 .ptr .align 1 _Z30bellman_ford_sequential_kernelPiS_Pb_param_0,
	.param .u64 .ptr .align 1 _Z30bellman_ford_sequential_kernelPiS_Pb_param_1,
	.param .u64 .ptr .align 1 _Z30bellman_ford_sequential_kernelPiS_Pb_param_2
)
{
	.reg .pred 	%p<19>;
	.reg .b16 	%rs<9>;
	.reg .b32 	%r<41>;
	.reg .b64 	%rd<19>;

	ld.param.u64 	%rd11, [_Z30bellman_ford_sequential_kernelPiS_Pb_param_0];
	ld.param.u64 	%rd12, [_Z30bellman_ford_sequential_kernelPiS_Pb_param_1];
	ld.param.u64 	%rd13, [_Z30bellman_ford_sequential_kernelPiS_Pb_param_2];
	cvta.to.global.u64 	%rd1, %rd13;
	cvta.to.global.u64 	%rd2, %rd12;
	cvta.to.global.u64 	%rd14, %rd11;
	add.s64 	%rd3, %rd14, 16;
	add.s64 	%rd4, %rd2, 16;
	mov.b32 	%r39, 0;
$L__BB0_1:
	mul.wide.u32 	%rd15, %r39, 4;
	add.s64 	%rd5, %rd2, %rd15;
	mul.wide.u32 	%rd16, %r39, 40000;
	add.s64 	%rd18, %rd3, %rd16;
	mov.b32 	%r40, 0;
	mov.u64 	%rd17, %rd4;
$L__BB0_2:
	ld.global.u32 	%r3, [%rd18+-16];
	setp.gt.s32 	%p1, %r3, 999998;
	@%p1 bra 	$L__BB0_5;
	ld.global.u32 	%r23, [%rd5];
	add.s32 	%r4, %r23, %r3;
	ld.global.u32 	%r24, [%rd17+-16];
	setp.ge.s32 	%p2, %r4, %r24;
	@%p2 bra 	$L__BB0_5;
	mov.b16 	%rs1, 1;
	st.global.u8 	[%rd1], %rs1;
	st.global.u32 	[%rd17+-16], %r4;
$L__BB0_5:
	ld.global.u32 	%r5, [%rd18+-12];
	setp.gt.s32 	%p3, %r5, 999998;
	@%p3 bra 	$L__BB0_8;
	ld.global.u32 	%r25, [%rd5];
	add.s32 	%r6, %r25, %r5;
	ld.global.u32 	%r26, [%rd17+-12];
	setp.ge.s32 	%p4, %r6, %r26;
	@%p4 bra 	$L__BB0_8;
	mov.b16 	%rs2, 1;
	st.global.u8 	[%rd1], %rs2;
	st.global.u32 	[%rd17+-12], %r6;
$L__BB0_8:
	ld.global.u32 	%r7, [%rd18+-8];
	setp.gt.s32 	%p5, %r7, 999998;
	@%p5 bra 	$L__BB0_11;
	ld.global.u32 	%r27, [%rd5];
	add.s32 	%r8, %r27, %r7;
	ld.global.u32 	%r28, [%rd17+-8];
	setp.ge.s32 	%p6, %r8, %r28;
	@%p6 bra 	$L__BB0_11;
	mov.b16 	%rs3, 1;
	st.global.u8 	[%rd1], %rs3;
	st.global.u32 	[%rd17+-8], %r8;
$L__BB0_11:
	ld.global.u32 	%r9, [%rd18+-4];
	setp.gt.s32 	%p7, %r9, 999998;
	@%p7 bra 	$L__BB0_14;
	ld.global.u32 	%r29, [%rd5];
	add.s32 	%r10, %r29, %r9;
	ld.global.u32 	%r30, [%rd17+-4];
	setp.ge.s32 	%p8, %r10, %r30;
	@%p8 bra 	$L__BB0_14;
	mov.b16 	%rs4, 1;
	st.global.u8 	[%rd1], %rs4;
	st.global.u32 	[%rd17+-4], %r10;
$L__BB0_14:
	ld.global.u32 	%r11, [%rd18];
	setp.gt.s32 	%p9, %r11, 999998;
	@%p9 bra 	$L__BB0_17;
	ld.global.u32 	%r31, [%rd5];
	add.s32 	%r12, %r31, %r11;
	ld.global.u32 	%r32, [%rd17];
	setp.ge.s32 	%p10, %r12, %r32;
	@%p10 bra 	$L__BB0_17;
	mov.b16 	%rs5, 1;
	st.global.u8 	[%rd1], %rs5;
	st.global.u32 	[%rd17], %r12;
$L__BB0_17:
	ld.global.u32 	%r13, [%rd18+4];
	setp.gt.s32 	%p11, %r13, 999998;
	@%p11 bra 	$L__BB0_20;
	ld.global.u32 	%r33, [%rd5];
	add.s32 	%r14, %r33, %r13;
	ld.global.u32 	%r34, [%rd17+4];
	setp.ge.s32 	%p12, %r14, %r34;
	@%p12 bra 	$L__BB0_20;
	mov.b16 	%rs6, 1;
	st.global.u8 	[%rd1], %rs6;
	st.global.u32 	[%rd17+4], %r14;
$L__BB0_20:
	ld.global.u32 	%r15, [%rd18+8];
	setp.gt.s32 	%p13, %r15, 999998;
	@%p13 bra 	$L__BB0_23;
	ld.global.u32 	%r35, [%rd5];
	add.s32 	%r16, %r35, %r15;
	ld.global.u32 	%r36, [%rd17+8];
	setp.ge.s32 	%p14, %r16, %r36;
	@%p14 bra 	$L__BB0_23;
	mov.b16 	%rs7, 1;
	st.global.u8 	[%rd1], %rs7;
	st.global.u32 	[%rd17+8], %r16;
$L__BB0_23:
	ld.global.u32 	%r17, [%rd18+12];
	setp.gt.s32 	%p15, %r17, 999998;
	@%p15 bra 	$L__BB0_26;
	ld.global.u32 	%r37, [%rd5];
	add.s32 	%r18, %r37, %r17;
	ld.global.u32 	%r38, [%rd17+12];
	setp.ge.s32 	%p16, %r18, %r38;
	@%p16 bra 	$L__BB0_26;
	mov.b16 	%rs8, 1;
	st.global.u8 	[%rd1], %rs8;
	st.global.u32 	[%rd17+12], %r18;
$L__BB0_26:
	add.s32 	%r40, %r40, 8;
	add.s64 	%rd18, %rd18, 32;
	add.s64 	%rd17, %rd17, 32;
	setp.ne.s32 	%p17, %r40, 10000;
	@%p17 bra 	$L__BB0_2;
	add.s32 	%r39, %r39, 1;
	setp.ne.s32 	%p18, %r39, 10000;
	@%p18 bra 	$L__BB0_1;
	ret;

}
	// .globl	_Z29bellman_ford_withBlock_kernelPiS_Pb
.visible .entry _Z29bellman_ford_withBlock_kernelPiS_Pb(
	.param .u64 .ptr .align 1 _Z29bellman_ford_withBlock_kernelPiS_Pb_param_0,
	.param .u64 .ptr .align 1 _Z29bellman_ford_withBlock_kernelPiS_Pb_param_1,
	.param .u64 .ptr .align 1 _Z29bellman_ford_withBlock_kernelPiS_Pb_param_2
)
{
	.reg .pred 	%p<6>;
	.reg .b16 	%rs<2>;
	.reg .b32 	%r<16>;
	.reg .b64 	%rd<13>;

	ld.param.u64 	%rd6, [_Z29bellman_ford_withBlock_kernelPiS_Pb_param_0];
	ld.param.u64 	%rd8, [_Z29bellman_ford_withBlock_kernelPiS_Pb_param_1];
	ld.param.u64 	%rd7, [_Z29bellman_ford_withBlock_kernelPiS_Pb_param_2];
	cvta.to.global.u64 	%rd1, %rd8;
	mov.u32 	%r1, %ctaid.x;
	setp.gt.u32 	%p1, %r1, 9999;
	@%p1 bra 	$L__BB1_8;
	mov.u32 	%r2, %nctaid.x;
	cvta.to.global.u64 	%rd2, %rd6;
	cvta.to.global.u64 	%rd3, %rd7;
	mov.b32 	%r14, 0;
$L__BB1_2:
	mul.lo.s32 	%r4, %r14, 10000;
	mul.wide.u32 	%rd9, %r14, 4;
	add.s64 	%rd4, %rd1, %rd9;
	mov.u32 	%r15, %r1;
$L__BB1_3:
	add.s32 	%r11, %r15, %r4;
	mul.wide.s32 	%rd10, %r11, 4;
	add.s64 	%rd11, %rd2, %rd10;
	ld.global.u32 	%r6, [%rd11];
	setp.gt.s32 	%p2, %r6, 999998;
	@%p2 bra 	$L__BB1_6;
	ld.global.u32 	%r12, [%rd4];
	add.s32 	%r7, %r12, %r6;
	mul.wide.s32 	%rd12, %r15, 4;
	add.s64 	%rd5, %rd1, %rd12;
	ld.global.u32 	%r13, [%rd5];
	setp.ge.s32 	%p3, %r7, %r13;
	@%p3 bra 	$L__BB1_6;
	mov.b16 	%rs1, 1;
	st.global.u8 	[%rd3], %rs1;
	st.global.u32 	[%rd5], %r7;
$L__BB1_6:
	add.s32 	%r15, %r15, %r2;
	setp.lt.s32 	%p4, %r15, 10000;
	@%p4 bra 	$L__BB1_3;
	add.s32 	%r14, %r14, 1;
	setp.ne.s32 	%p5, %r14, 10000;
	@%p5 bra 	$L__BB1_2;
$L__BB1_8:
	ret;

}
	// .globl	_Z30bellman_ford_withThread_kernelPiS_Pb
.visible .entry _Z30bellman_ford_withThread_kernelPiS_Pb(
	.param .u64 .ptr .align 1 _Z30bellman_ford_withThread_kernelPiS_Pb_param_0,
	.param .u64 .ptr .align 1 _Z30bellman_ford_withThread_kernelPiS_Pb_param_1,
	.param .u64 .ptr .align 1 _Z30bellman_ford_withThread_kernelPiS_Pb_param_2
)
{
	.reg .pred 	%p<20>;
	.reg .b16 	%rs<13>;
	.reg .b32 	%r<68>;
	.reg .b64 	%rd<50>;

	ld.param.u64 	%rd20, [_Z30bellman_ford_withThread_kernelPiS_Pb_param_0];
	ld.param.u64 	%rd21, [_Z30bellman_ford_withThread_kernelPiS_Pb_param_1];
	ld.param.u64 	%rd22, [_Z30bellman_ford_withThread_kernelPiS_Pb_param_2];
	cvta.to.global.u64 	%rd1, %rd22;
	cvta.to.global.u64 	%rd2, %rd21;
	cvta.to.global.u64 	%rd3, %rd20;
	mov.u32 	%r1, %tid.x;
	mov.u32 	%r2, %ntid.x;
	add.s32 	%r3, %r1, %r2;
	cvt.u16.u32 	%rs2, %r3;
	sub.s16 	%rs3, 9999, %rs2;
	cvt.u16.u32 	%rs4, %r2;
	div.u16 	%rs5, %rs3, %rs4;
	and.b16  	%rs1, %rs5, 3;
	mul.wide.u32 	%rd23, %r1, 4;
	add.s64 	%rd4, %rd2, %rd23;
	mul.wide.s32 	%rd24, %r2, 4;
	add.s64 	%rd5, %rd4, %rd24;
	add.s32 	%r4, %r3, %r2;
	mul.wide.u32 	%rd6, %r2, 16;
	mov.b32 	%r62, 0;
$L__BB2_1:
	setp.eq.s16 	%p1, %rs1, 2;
	mul.lo.s32 	%r6, %r62, 10000;
	mul.wide.u32 	%rd25, %r62, 4;
	add.s64 	%rd7, %rd2, %rd25;
	mov.u32 	%r63, %r1;
	@%p1 bra 	$L__BB2_13;
	add.s32 	%r7, %r1, %r6;
	mul.wide.u32 	%rd26, %r7, 4;
	add.s64 	%rd27, %rd3, %rd26;
	ld.global.u32 	%r8, [%rd27];
	setp.gt.s32 	%p2, %r8, 999998;
	@%p2 bra 	$L__BB2_5;
	ld.global.u32 	%r40, [%rd7];
	add.s32 	%r9, %r40, %r8;
	ld.global.u32 	%r41, [%rd4];
	setp.ge.s32 	%p3, %r9, %r41;
	@%p3 bra 	$L__BB2_5;
	mov.b16 	%rs6, 1;
	st.global.u8 	[%rd1], %rs6;
	st.global.u32 	[%rd4], %r9;
$L__BB2_5:
	setp.eq.s16 	%p4, %rs1, 3;
	mov.u32 	%r63, %r3;
	@%p4 bra 	$L__BB2_13;
	add.s32 	%r10, %r7, %r2;
	mul.wide.u32 	%rd28, %r10, 4;
	add.s64 	%rd29, %rd3, %rd28;
	ld.global.u32 	%r11, [%rd29];
	setp.gt.s32 	%p5, %r11, 999998;
	@%p5 bra 	$L__BB2_9;
	ld.global.u32 	%r42, [%rd7];
	add.s32 	%r12, %r42, %r11;
	ld.global.u32 	%r43, [%rd5];
	setp.ge.s32 	%p6, %r12, %r43;
	@%p6 bra 	$L__BB2_9;
	mov.b16 	%rs7, 1;
	st.global.u8 	[%rd1], %rs7;
	st.global.u32 	[%rd5], %r12;
$L__BB2_9:
	setp.eq.s16 	%p7, %rs1, 0;
	mov.u32 	%r63, %r4;
	@%p7 bra 	$L__BB2_13;
	add.s32 	%r63, %r4, %r2;
	add.s32 	%r44, %r10, %r2;
	mul.wide.u32 	%rd30, %r44, 4;
	add.s64 	%rd31, %rd3, %rd30;
	ld.global.u32 	%r14, [%rd31];
	setp.gt.s32 	%p8, %r14, 999998;
	@%p8 bra 	$L__BB2_13;
	ld.global.u32 	%r45, [%rd7];
	add.s32 	%r15, %r45, %r14;
	mul.wide.s32 	%rd32, %r2, 4;
	add.s64 	%rd8, %rd5, %rd32;
	ld.global.u32 	%r46, [%rd8];
	setp.ge.s32 	%p9, %r15, %r46;
	@%p9 bra 	$L__BB2_13;
	mov.b16 	%rs8, 1;
	st.global.u8 	[%rd1], %rs8;
	st.global.u32 	[%rd8], %r15;
$L__BB2_13:
	shl.b32 	%r47, %r2, 1;
	add.s32 	%r48, %r47, %r63;
	mul.wide.u32 	%rd34, %r48, 4;
	add.s64 	%rd9, %rd2, %rd34;
	mad.lo.s32 	%r49, %r2, 3, %r63;
	mul.wide.u32 	%rd35, %r49, 4;
	add.s64 	%rd10, %rd2, %rd35;
	add.s32 	%r50, %r2, %r63;
	mul.wide.u32 	%rd36, %r50, 4;
	add.s64 	%rd11, %rd2, %rd36;
	mul.lo.s32 	%r51, %r62, 10000;
	add.s32 	%r66, %r50, %r51;
	add.s32 	%r65, %r48, %r51;
	add.s32 	%r64, %r49, %r51;
	cvt.u64.u32 	%rd37, %r63;
	cvt.u64.u32 	%rd38, %r51;
	add.s64 	%rd39, %rd37, %rd38;
	shl.b64 	%rd40, %rd39, 2;
	add.s64 	%rd12, %rd3, %rd40;
	mul.wide.u32 	%rd41, %r63, 4;
	add.s64 	%rd13, %rd2, %rd41;
	mov.b64 	%rd49, 0;
$L__BB2_14:
	add.s64 	%rd42, %rd12, %rd49;
	ld.global.u32 	%r24, [%rd42];
	setp.gt.s32 	%p10, %r24, 999998;
	@%p10 bra 	$L__BB2_17;
	ld.global.u32 	%r52, [%rd7];
	add.s32 	%r25, %r52, %r24;
	add.s64 	%rd15, %rd13, %rd49;
	ld.global.u32 	%r53, [%rd15];
	setp.ge.s32 	%p11, %r25, %r53;
	@%p11 bra 	$L__BB2_17;
	mov.b16 	%rs9, 1;
	st.global.u8 	[%rd1], %rs9;
	st.global.u32 	[%rd15], %r25;
$L__BB2_17:
	mul.wide.u32 	%rd43, %r66, 4;
	add.s64 	%rd44, %rd3, %rd43;
	ld.global.u32 	%r26, [%rd44];
	setp.gt.s32 	%p12, %r26, 999998;
	@%p12 bra 	$L__BB2_20;
	ld.global.u32 	%r54, [%rd7];
	add.s32 	%r27, %r54, %r26;
	add.s64 	%rd16, %rd11, %rd49;
	ld.global.u32 	%r55, [%rd16];
	setp.ge.s32 	%p13, %r27, %r55;
	@%p13 bra 	$L__BB2_20;
	mov.b16 	%rs10, 1;
	st.global.u8 	[%rd1], %rs10;
	st.global.u32 	[%rd16], %r27;
$L__BB2_20:
	add.s32 	%r28, %r63, %r2;
	mul.wide.u32 	%rd45, %r65, 4;
	add.s64 	%rd46, %rd3, %rd45;
	ld.global.u32 	%r29, [%rd46];
	setp.gt.s32 	%p14, %r29, 999998;
	@%p14 bra 	$L__BB2_23;
	ld.global.u32 	%r56, [%rd7];
	add.s32 	%r30, %r56, %r29;
	add.s64 	%rd17, %rd9, %rd49;
	ld.global.u32 	%r57, [%rd17];
	setp.ge.s32 	%p15, %r30, %r57;
	@%p15 bra 	$L__BB2_23;
	mov.b16 	%rs11, 1;
	st.global.u8 	[%rd1], %rs11;
	st.global.u32 	[%rd17], %r30;
$L__BB2_23:
	add.s32 	%r31, %r28, %r2;
	mul.wide.u32 	%rd47, %r64, 4;
	add.s64 	%rd48, %rd3, %rd47;
	ld.global.u32 	%r32, [%rd48];
	setp.gt.s32 	%p16, %r32, 999998;
	@%p16 bra 	$L__BB2_26;
	ld.global.u32 	%r58, [%rd7];
	add.s32 	%r33, %r58, %r32;
	add.s64 	%rd18, %rd10, %rd49;
	ld.global.u32 	%r59, [%rd18];
	setp.ge.s32 	%p17, %r33, %r59;
	@%p17 bra 	$L__BB2_26;
	mov.b16 	%rs12, 1;
	st.global.u8 	[%rd1], %rs12;
	st.global.u32 	[%rd18], %r33;
$L__BB2_26:
	add.s32 	%r60, %r31, %r2;
	add.s32 	%r63, %r60, %r2;
	add.s64 	%rd49, %rd49, %rd6;
	shl.b32 	%r61, %r2, 2;
	add.s32 	%r66, %r66, %r61;
	add.s32 	%r65, %r65, %r61;
	add.s32 	%r64, %r64, %r61;
	setp.lt.u32 	%p18, %r63, 10000;
	@%p18 bra 	$L__BB2_14;
	add.s32 	%r62, %r62, 1;
	setp.ne.s32 	%p19, %r62, 10000;
	@%p19 bra 	$L__BB2_1;
	ret;

}
	// .globl	_Z19bellman_ford_kernelPiS_Pb
.visible .entry _Z19bellman_ford_kernelPiS_Pb(
	.param .u64 .ptr .align 1 _Z19bellman_ford_kernelPiS_Pb_param_0,
	.param .u64 .ptr .align 1 _Z19bellman_ford_kernelPiS_Pb_param_1,
	.param .u64 .ptr .align 1 _Z19bellman_ford_kernelPiS_Pb_param_2
)
{
	.reg .pred 	%p<6>;
	.reg .b16 	%rs<2>;
	.reg .b32 	%r<20>;
	.reg .b64 	%rd<13>;

	ld.param.u64 	%rd6, [_Z19bellman_ford_kernelPiS_Pb_param_0];
	ld.param.u64 	%rd8, [_Z19bellman_ford_kernelPiS_Pb_param_1];
	ld.param.u64 	%rd7, [_Z19bellman_ford_kernelPiS_Pb_param_2];
	cvta.to.global.u64 	%rd1, %rd8;
	mov.u32 	%r1, %ntid.x;
	mov.u32 	%r11, %ctaid.x;
	mov.u32 	%r12, %tid.x;
	mad.lo.s32 	%r2, %r1, %r11, %r12;
	setp.gt.s32 	%p1, %r2, 9999;
	@%p1 bra 	$L__BB3_8;
	mov.u32 	%r14, %nctaid.x;
	mul.lo.s32 	%r3, %r1, %r14;
	cvta.to.global.u64 	%rd2, %rd6;
	cvta.to.global.u64 	%rd3, %rd7;
	mov.b32 	%r18, 0;
$L__BB3_2:
	mul.lo.s32 	%r5, %r18, 10000;
	mul.wide.u32 	%rd9, %r18, 4;
	add.s64 	%rd4, %rd1, %rd9;
	mov.u32 	%r19, %r2;
$L__BB3_3:
	add.s32 	%r15, %r19, %r5;
	mul.wide.s32 	%rd10, %r15, 4;
	add.s64 	%rd11, %rd2, %rd10;
	ld.global.u32 	%r7, [%rd11];
	setp.gt.s32 	%p2, %r7, 999998;
	@%p2 bra 	$L__BB3_6;
	ld.global.u32 	%r16, [%rd4];
	add.s32 	%r8, %r16, %r7;
	mul.wide.s32 	%rd12, %r19, 4;
	add.s64 	%rd5, %rd1, %rd12;
	ld.global.u32 	%r17, [%rd5];
	setp.ge.s32 	%p3, %r8, %r17;
	@%p3 bra 	$L__BB3_6;
	mov.b16 	%rs1, 1;
	st.global.u8 	[%rd3], %rs1;
	st.global.u32 	[%rd5], %r8;
$L__BB3_6:
	add.s32 	%r19, %r19, %r3;
	setp.lt.s32 	%p4, %r19, 10000;
	@%p4 bra 	$L__BB3_3;
	add.s32 	%r18, %r18, 1;
	setp.ne.s32 	%p5, %r18, 10000;
	@%p5 bra 	$L__BB3_2;
$L__BB3_8:
	ret;

}


// ===== COMPILED SASS (sm_100) =====

	.target	sm_100

	.elftype	@"ET_EXEC"


//--------------------- .note.nv.tkinfo           --------------------------
	.section	.note.nv.tkinfo,"",@"SHT_NOTE"
	.sectionflags	@"SHF_NOTE_NV_TKINFO"
	.tkinfo
        /*0018*/ 	.word	0x00000002
        /*0030*/ 	.string	""
        /*0030*/ 	.string	"ptxas"
        /*0030*/ 	.string	"Cuda compilation tools, release 13.0, V13.0.88"
        /*0030*/ 	.string	"Build cuda_13.0.r13.0/compiler.36424714_0"
        /*0030*/ 	.string	"-arch sm_100 -m 64 "



//--------------------- .note.nv.cuinfo           --------------------------
	.section	.note.nv.cuinfo,"",@"SHT_NOTE"
	.sectionflags	@"SHF_NOTE_NV_CUINFO"
        /*0018*/ 	.short	0x0002
        /*001a*/ 	.short	0x0064
        /*001c*/ 	.short	0x0082
	.zero		2


//--------------------- .nv.info                  --------------------------
	.section	.nv.info,"",@"SHT_CUDA_INFO"
	.align	4


	//----- nvinfo : EIATTR_REGCOUNT
	.align		4
        /*0000*/ 	.byte	0x04, 0x2f
        /*0002*/ 	.short	(.L_1 - .L_0)
	.align		4
.L_0:
        /*0004*/ 	.word	index@(_Z30bellman_ford_sequential_kernelPiS_Pb)
        /*0008*/ 	.word	0x0000000e


	//----- nvinfo : EIATTR_FRAME_SIZE
	.align		4
.L_1:
        /*000c*/ 	.byte	0x04, 0x11
        /*000e*/ 	.short	(.L_3 - .L_2)
	.align		4
.L_2:
        /*0010*/ 	.word	index@(_Z30bellman_ford_sequential_kernelPiS_Pb)
        /*0014*/ 	.word	0x00000000


	//----- nvinfo : EIATTR_REGCOUNT
	.align		4
.L_3:
        /*0018*/ 	.byte	0x04, 0x2f
        /*001a*/ 	.short	(.L_5 - .L_4)
	.align		4
.L_4:
        /*001c*/ 	.word	index@(_Z29bellman_ford_withBlock_kernelPiS_Pb)
        /*0020*/ 	.word	0x00000014


	//----- nvinfo : EIATTR_FRAME_SIZE
	.align		4
.L_5:
        /*0024*/ 	.byte	0x04, 0x11
        /*0026*/ 	.short	(.L_7 - .L_6)
	.align		4
.L_6:
        /*0028*/ 	.word	index@(_Z29bellman_ford_withBlock_kernelPiS_Pb)
        /*002c*/ 	.word	0x00000000


	//----- nvinfo : EIATTR_REGCOUNT
	.align		4
.L_7:
        /*0030*/ 	.byte	0x04, 0x2f
        /*0032*/ 	.short	(.L_9 - .L_8)
	.align		4
.L_8:
        /*0034*/ 	.word	index@(_Z30bellman_ford_withThread_kernelPiS_Pb)
        /*0038*/ 	.word	0x00000025


	//----- nvinfo : EIATTR_FRAME_SIZE
	.align		4
.L_9:
        /*003c*/ 	.byte	0x04, 0x11
        /*003e*/ 	.short	(.L_11 - .L_10)
	.align		4
.L_10:
        /*0040*/ 	.word	index@($__internal_0_$__cuda_sm20_div_u16)
        /*0044*/ 	.word	0x00000000


	//----- nvinfo : EIATTR_FRAME_SIZE
	.align		4
.L_11:
        /*0048*/ 	.byte	0x04, 0x11
        /*004a*/ 	.short	(.L_13 - .L_12)
	.align		4
.L_12:
        /*004c*/ 	.word	index@(_Z30bellman_ford_withThread_kernelPiS_Pb)
        /*0050*/ 	.word	0x00000000


	//----- nvinfo : EIATTR_REGCOUNT
	.align		4
.L_13:
        /*0054*/ 	.byte	0x04, 0x2f
        /*0056*/ 	.short	(.L_15 - .L_14)
	.align		4
.L_14:
        /*0058*/ 	.word	index@(_Z19bellman_ford_kernelPiS_Pb)
        /*005c*/ 	.word	0x00000014


	//----- nvinfo : EIATTR_FRAME_SIZE
	.align		4
.L_15:
        /*0060*/ 	.byte	0x04, 0x11
        /*0062*/ 	.short	(.L_17 - .L_16)
	.align		4
.L_16:
        /*0064*/ 	.word	index@(_Z19bellman_ford_kernelPiS_Pb)
        /*0068*/ 	.word	0x00000000


	//----- nvinfo : EIATTR_MIN_STACK_SIZE
	.align		4
.L_17:
        /*006c*/ 	.byte	0x04, 0x12
        /*006e*/ 	.short	(.L_19 - .L_18)
	.align		4
.L_18:
        /*0070*/ 	.word	index@(_Z19bellman_ford_kernelPiS_Pb)
        /*0074*/ 	.word	0x00000000


	//----- nvinfo : EIATTR_MIN_STACK_SIZE
	.align		4
.L_19:
        /*0078*/ 	.byte	0x04, 0x12
        /*007a*/ 	.short	(.L_21 - .L_20)
	.align		4
.L_20:
        /*007c*/ 	.word	index@(_Z30bellman_ford_withThread_kernelPiS_Pb)
        /*0080*/ 	.word	0x00000000


	//----- nvinfo : EIATTR_MIN_STACK_SIZE
	.align		4
.L_21:
        /*0084*/ 	.byte	0x04, 0x12
        /*0086*/ 	.short	(.L_23 - .L_22)
	.align		4
.L_22:
        /*0088*/ 	.word	index@(_Z29bellman_ford_withBlock_kernelPiS_Pb)
        /*008c*/ 	.word	0x00000000


	//----- nvinfo : EIATTR_MIN_STACK_SIZE
	.align		4
.L_23:
        /*0090*/ 	.byte	0x04, 0x12
        /*0092*/ 	.short	(.L_25 - .L_24)
	.align		4
.L_24:
        /*0094*/ 	.word	index@(_Z30bellman_ford_sequential_kernelPiS_Pb)
        /*0098*/ 	.word	0x00000000
.L_25:


//--------------------- .nv.compat                --------------------------
	.section	.nv.compat,"",@"SHT_CUDA_COMPAT_INFO"
	.align	4
        /*0000*/ 	.byte	0x02, 0x09, 0x00, 0x00, 0x02, 0x02, 0x01, 0x00, 0x02, 0x05, 0x05, 0x00, 0x03, 0x07, 0x01, 0x01
        /*0010*/ 	.byte	0x02, 0x03, 0x00, 0x00, 0x02, 0x06, 0x01, 0x00, 0x04, 0x0b, 0x08, 0x00, 0x01, 0x00, 0x00, 0x00
        /*0020*/ 	.byte	0x00, 0x00, 0x00, 0x00


//--------------------- .nv.info._Z19bellman_ford_kernelPiS_Pb --------------------------
	.section	.nv.info._Z19bellman_ford_kernelPiS_Pb,"",@"SHT_CUDA_INFO"
	.sectionflags	@""
	.align	4


	//----- nvinfo : EIATTR_CUDA_API_VERSION
	.align		4
        /*0000*/ 	.byte	0x04, 0x37
        /*0002*/ 	.short	(.L_27 - .L_26)
.L_26:
        /*0004*/ 	.word	0x00000082


	//----- nvinfo : EIATTR_KPARAM_INFO
	.align		4
.L_27:
        /*0008*/ 	.byte	0x04, 0x17
        /*000a*/ 	.short	(.L_29 - .L_28)
.L_28:
        /*000c*/ 	.word	0x00000000
        /*0010*/ 	.short	0x0002
        /*0012*/ 	.short	0x0010
        /*0014*/ 	.byte	0x00, 0xf5, 0x21, 0x00


	//----- nvinfo : EIATTR_KPARAM_INFO
	.align		4
.L_29:
        /*0018*/ 	.byte	0x04, 0x17
        /*001a*/ 	.short	(.L_31 - .L_30)
.L_30:
        /*001c*/ 	.word	0x00000000
        /*0020*/ 	.short	0x0001
        /*0022*/ 	.short	0x0008
        /*0024*/ 	.byte	0x00, 0xf5, 0x21, 0x00


	//----- nvinfo : EIATTR_KPARAM_INFO
	.align		4
.L_31:
        /*0028*/ 	.byte	0x04, 0x17
        /*002a*/ 	.short	(.L_33 - .L_32)
.L_32:
        /*002c*/ 	.word	0x00000000
        /*0030*/ 	.short	0x0000
        /*0032*/ 	.short	0x0000
        /*0034*/ 	.byte	0x00, 0xf5, 0x21, 0x00


	//----- nvinfo : EIATTR_SPARSE_MMA_MASK
	.align		4
.L_33:
        /*0038*/ 	.byte	0x03, 0x50
        /*003a*/ 	.short	0x0000


	//----- nvinfo : EIATTR_MAXREG_COUNT
	.align		4
        /*003c*/ 	.byte	0x03, 0x1b
        /*003e*/ 	.short	0x00ff


	//----- nvinfo : EIATTR_MERCURY_ISA_VERSION
	.align		4
        /*0040*/ 	.byte	0x03, 0x5f
        /*0042*/ 	.short	0x0101


	//----- nvinfo : EIATTR_VRC_CTA_INIT_COUNT
	.align		4
        /*0044*/ 	.byte	0x02, 0x4a
	.zero		1
	.zero		1


	//----- nvinfo : EIATTR_EXIT_INSTR_OFFSETS
	.align		4
        /*0048*/ 	.byte	0x04, 0x1c
        /*004a*/ 	.short	(.L_35 - .L_34)


	//   ....[0]....
.L_34:
        /*004c*/ 	.word	0x00000060


	//   ....[1]....
        /*0050*/ 	.word	0x00000290


	//----- nvinfo : EIATTR_CRS_STACK_SIZE
	.align		4
.L_35:
        /*0054*/ 	.byte	0x04, 0x1e
        /*0056*/ 	.short	(.L_37 - .L_36)
.L_36:
        /*0058*/ 	.word	0x00000000


	//----- nvinfo : EIATTR_CBANK_PARAM_SIZE
	.align		4
.L_37:
        /*005c*/ 	.byte	0x03, 0x19
        /*005e*/ 	.short	0x0018


	//----- nvinfo : EIATTR_PARAM_CBANK
	.align		4
        /*0060*/ 	.byte	0x04, 0x0a
        /*0062*/ 	.short	(.L_39 - .L_38)
	.align		4
.L_38:
        /*0064*/ 	.word	index@(.nv.constant0._Z19bellman_ford_kernelPiS_Pb)
        /*0068*/ 	.short	0x0380
        /*006a*/ 	.short	0x0018


	//----- nvinfo : EIATTR_SW_WAR
	.align		4
.L_39:
        /*006c*/ 	.byte	0x04, 0x36
        /*006e*/ 	.short	(.L_41 - .L_40)
.L_40:
        /*0070*/ 	.word	0x00000008
.L_41:


//--------------------- .nv.info._Z30bellman_ford_withThread_kernelPiS_Pb --------------------------
	.section	.nv.info._Z30bellman_ford_withThread_kernelPiS_Pb,"",@"SHT_CUDA_INFO"
	.sectionflags	@""
	.align	4


	//----- nvinfo : EIATTR_CUDA_API_VERSION
	.align		4
        /*0000*/ 	.byte	0x04, 0x37
        /*0002*/ 	.short	(.L_43 - .L_42)
.L_42:
        /*0004*/ 	.word	0x00000082


	//----- nvinfo : EIATTR_KPARAM_INFO
	.align		4
.L_43:
        /*0008*/ 	.byte	0x04, 0x17
        /*000a*/ 	.short	(.L_45 - .L_44)
.L_44:
        /*000c*/ 	.word	0x00000000
        /*0010*/ 	.short	0x0002
        /*0012*/ 	.short	0x0010
        /*0014*/ 	.byte	0x00, 0xf5, 0x21, 0x00


	//----- nvinfo : EIATTR_KPARAM_INFO
	.align		4
.L_45:
        /*0018*/ 	.byte	0x04, 0x17
        /*001a*/ 	.short	(.L_47 - .L_46)
.L_46:
        /*001c*/ 	.word	0x00000000
        /*0020*/ 	.short	0x0001
        /*0022*/ 	.short	0x0008
        /*0024*/ 	.byte	0x00, 0xf5, 0x21, 0x00


	//----- nvinfo : EIATTR_KPARAM_INFO
	.align		4
.L_47:
        /*0028*/ 	.byte	0x04, 0x17
        /*002a*/ 	.short	(.L_49 - .L_48)
.L_48:
        /*002c*/ 	.word	0x00000000
        /*0030*/ 	.short	0x0000
        /*0032*/ 	.short	0x0000
        /*0034*/ 	.byte	0x00, 0xf5, 0x21, 0x00


	//----- nvinfo : EIATTR_SPARSE_MMA_MASK
	.align		4
.L_49:
        /*0038*/ 	.byte	0x03, 0x50
        /*003a*/ 	.short	0x0000


	//----- nvinfo : EIATTR_MAXREG_COUNT
	.align		4
        /*003c*/ 	.byte	0x03, 0x1b
        /*003e*/ 	.short	0x00ff


	//----- nvinfo : EIATTR_MERCURY_ISA_VERSION
	.align		4
        /*0040*/ 	.byte	0x03, 0x5f
        /*0042*/ 	.short	0x0101


	//----- nvinfo : EIATTR_VRC_CTA_INIT_COUNT
	.align		4
        /*0044*/ 	.byte	0x02, 0x4a
	.zero		1
	.zero		1


	//----- nvinfo : EIATTR_EXIT_INSTR_OFFSETS
	.align		4
        /*0048*/ 	.byte	0x04, 0x1c
        /*004a*/ 	.short	(.L_51 - .L_50)


	//   ....[0]....
.L_50:
        /*004c*/ 	.word	0x00000ad0


	//----- nvinfo : EIATTR_CRS_STACK_SIZE
	.align		4
.L_51:
        /*0050*/ 	.byte	0x04, 0x1e
        /*0052*/ 	.short	(.L_53 - .L_52)
.L_52:
        /*0054*/ 	.word	0x00000000


	//----- nvinfo : EIATTR_CBANK_PARAM_SIZE
	.align		4
.L_53:
        /*0058*/ 	.byte	0x03, 0x19
        /*005a*/ 	.short	0x0018


	//----- nvinfo : EIATTR_PARAM_CBANK
	.align		4
        /*005c*/ 	.byte	0x04, 0x0a
        /*005e*/ 	.short	(.L_55 - .L_54)
	.align		4
.L_54:
        /*0060*/ 	.word	index@(.nv.constant0._Z30bellman_ford_withThread_kernelPiS_Pb)
        /*0064*/ 	.short	0x0380
        /*0066*/ 	.short	0x0018


	//----- nvinfo : EIATTR_SW_WAR
	.align		4
.L_55:
        /*0068*/ 	.byte	0x04, 0x36
        /*006a*/ 	.short	(.L_57 - .L_56)
.L_56:
        /*006c*/ 	.word	0x00000008
.L_57:


//--------------------- .nv.info._Z29bellman_ford_withBlock_kernelPiS_Pb --------------------------
	.section	.nv.info._Z29bellman_ford_withBlock_kernelPiS_Pb,"",@"SHT_CUDA_INFO"
	.sectionflags	@""
	.align	4


	//----- nvinfo : EIATTR_CUDA_API_VERSION
	.align		4
        /*0000*/ 	.byte	0x04, 0x37
        /*0002*/ 	.short	(.L_59 - .L_58)
.L_58:
        /*0004*/ 	.word	0x00000082


	//----- nvinfo : EIATTR_KPARAM_INFO
	.align		4
.L_59:
        /*0008*/ 	.byte	0x04, 0x17
        /*000a*/ 	.short	(.L_61 - .L_60)
.L_60:
        /*000c*/ 	.word	0x00000000
        /*0010*/ 	.short	0x0002
        /*0012*/ 	.short	0x0010
        /*0014*/ 	.byte	0x00, 0xf5, 0x21, 0x00


	//----- nvinfo : EIATTR_KPARAM_INFO
	.align		4
.L_61:
        /*0018*/ 	.byte	0x04, 0x17
        /*001a*/ 	.short	(.L_63 - .L_62)
.L_62:
        /*001c*/ 	.word	0x00000000
        /*0020*/ 	.short	0x0001
        /*0022*/ 	.short	0x0008
        /*0024*/ 	.byte	0x00, 0xf5, 0x21, 0x00


	//----- nvinfo : EIATTR_KPARAM_INFO
	.align		4
.L_63:
        /*0028*/ 	.byte	0x04, 0x17
        /*002a*/ 	.short	(.L_65 - .L_64)
.L_64:
        /*002c*/ 	.word	0x00000000
        /*0030*/ 	.short	0x0000
        /*0032*/ 	.short	0x0000
        /*0034*/ 	.byte	0x00, 0xf5, 0x21, 0x00


	//----- nvinfo : EIATTR_SPARSE_MMA_MASK
	.align		4
.L_65:
        /*0038*/ 	.byte	0x03, 0x50
        /*003a*/ 	.short	0x0000


	//----- nvinfo : EIATTR_MAXREG_COUNT
	.align		4
        /*003c*/ 	.byte	0x03, 0x1b
        /*003e*/ 	.short	0x00ff


	//----- nvinfo : EIATTR_MERCURY_ISA_VERSION
	.align		4
        /*0040*/ 	.byte	0x03, 0x5f
        /*0042*/ 	.short	0x0101


	//----- nvinfo : EIATTR_VRC_CTA_INIT_COUNT
	.align		4
        /*0044*/ 	.byte	0x02, 0x4a
	.zero		1
	.zero		1


	//----- nvinfo : EIATTR_EXIT_INSTR_OFFSETS
	.align		4
        /*0048*/ 	.byte	0x04, 0x1c
        /*004a*/ 	.short	(.L_67 - .L_66)


	//   ....[0]....
.L_66:
        /*004c*/ 	.word	0x00000030


	//   ....[1]....
        /*0050*/ 	.word	0x00000220


	//----- nvinfo : EIATTR_CBANK_PARAM_SIZE
	.align		4
.L_67:
        /*0054*/ 	.byte	0x03, 0x19
        /*0056*/ 	.short	0x0018


	//----- nvinfo : EIATTR_PARAM_CBANK
	.align		4
        /*0058*/ 	.byte	0x04, 0x0a
        /*005a*/ 	.short	(.L_69 - .L_68)
	.align		4
.L_68:
        /*005c*/ 	.word	index@(.nv.constant0._Z29bellman_ford_withBlock_kernelPiS_Pb)
        /*0060*/ 	.short	0x0380
        /*0062*/ 	.short	0x0018


	//----- nvinfo : EIATTR_SW_WAR
	.align		4
.L_69:
        /*0064*/ 	.byte	0x04, 0x36
        /*0066*/ 	.short	(.L_71 - .L_70)
.L_70:
        /*0068*/ 	.word	0x00000008
.L_71:


//--------------------- .nv.info._Z30bellman_ford_sequential_kernelPiS_Pb --------------------------
	.section	.nv.info._Z30bellman_ford_sequential_kernelPiS_Pb,"",@"SHT_CUDA_INFO"
	.sectionflags	@""
	.align	4


	//----- nvinfo : EIATTR_CUDA_API_VERSION
	.align		4
        /*0000*/ 	.byte	0x04, 0x37
        /*0002*/ 	.short	(.L_73 - .L_72)
.L_72:
        /*0004*/ 	.word	0x00000082


	//----- nvinfo : EIATTR_KPARAM_INFO
	.align		4
.L_73:
        /*0008*/ 	.byte	0x04, 0x17
        /*000a*/ 	.short	(.L_75 - .L_74)
.L_74:
        /*000c*/ 	.word	0x00000000
        /*0010*/ 	.short	0x0002
        /*0012*/ 	.short	0x0010
        /*0014*/ 	.byte	0x00, 0xf5, 0x21, 0x00


	//----- nvinfo : EIATTR_KPARAM_INFO
	.align		4
.L_75:
        /*0018*/ 	.byte	0x04, 0x17
        /*001a*/ 	.short	(.L_77 - .L_76)
.L_76:
        /*001c*/ 	.word	0x00000000
        /*0020*/ 	.short	0x0001
        /*0022*/ 	.short	0x0008
        /*0024*/ 	.byte	0x00, 0xf5, 0x21, 0x00


	//----- nvinfo : EIATTR_KPARAM_INFO
	.align		4
.L_77:
        /*0028*/ 	.byte	0x04, 0x17
        /*002a*/ 	.short	(.L_79 - .L_78)
.L_78:
        /*002c*/ 	.word	0x00000000
        /*0030*/ 	.short	0x0000
        /*0032*/ 	.short	0x0000
        /*0034*/ 	.byte	0x00, 0xf5, 0x21, 0x00


	//----- nvinfo : EIATTR_SPARSE_MMA_MASK
	.align		4
.L_79:
        /*0038*/ 	.byte	0x03, 0x50
        /*003a*/ 	.short	0x0000


	//----- nvinfo : EIATTR_MAXREG_COUNT
	.align		4
        /*003c*/ 	.byte	0x03, 0x1b
        /*003e*/ 	.short	0x00ff


	//----- nvinfo : EIATTR_MERCURY_ISA_VERSION
	.align		4
        /*0040*/ 	.byte	0x03, 0x5f
        /*0042*/ 	.short	0x0101


	//----- nvinfo : EIATTR_VRC_CTA_INIT_COUNT
	.align		4
        /*0044*/ 	.byte	0x02, 0x4a
	.zero		1
	.zero		1


	//----- nvinfo : EIATTR_EXIT_INSTR_OFFSETS
	.align		4
        /*0048*/ 	.byte	0x04, 0x1c
        /*004a*/ 	.short	(.L_81 - .L_80)


	//   ....[0]....
.L_80:
        /*004c*/ 	.word	0x00000720


	//----- nvinfo : EIATTR_CBANK_PARAM_SIZE
	.align		4
.L_81:
        /*0050*/ 	.byte	0x03, 0x19
        /*0052*/ 	.short	0x0018


	//----- nvinfo : EIATTR_PARAM_CBANK
	.align		4
        /*0054*/ 	.byte	0x04, 0x0a
        /*0056*/ 	.short	(.L_83 - .L_82)
	.align		4
.L_82:
        /*0058*/ 	.word	index@(.nv.constant0._Z30bellman_ford_sequential_kernelPiS_Pb)
        /*005c*/ 	.short	0x0380
        /*005e*/ 	.short	0x0018


	//----- nvinfo : EIATTR_SW_WAR
	.align		4
.L_83:
        /*0060*/ 	.byte	0x04, 0x36
        /*0062*/ 	.short	(.L_85 - .L_84)
.L_84:
        /*0064*/ 	.word	0x00000008
.L_85:


//--------------------- .nv.callgraph             --------------------------
	.section	.nv.callgraph,"",@"SHT_CUDA_CALLGRAPH"
	.align	4
	.sectionentsize	8
	.align		4
        /*0000*/ 	.word	0x00000000
	.align		4
        /*0004*/ 	.word	0xffffffff
	.align		4
        /*0008*/ 	.word	0x00000000
	.align		4
        /*000c*/ 	.word	0xfffffffe
	.align		4
        /*0010*/ 	.word	0x00000000
	.align		4
        /*0014*/ 	.word	0xfffffffd
	.align		4
        /*0018*/ 	.word	0x00000000
	.align		4
        /*001c*/ 	.word	0xfffffffc


//--------------------- .text._Z19bellman_ford_kernelPiS_Pb --------------------------
	.section	.text._Z19bellman_ford_kernelPiS_Pb,"ax",@progbits
	.align	128
        .global         _Z19bellman_ford_kernelPiS_Pb
        .type           _Z19bellman_ford_kernelPiS_Pb,@function
        .size           _Z19bellman_ford_kernelPiS_Pb,(.L_x_40 - _Z19bellman_ford_kernelPiS_Pb)
        .other          _Z19bellman_ford_kernelPiS_Pb,@"STO_CUDA_ENTRY STV_DEFAULT"
_Z19bellman_ford_kernelPiS_Pb:
.text._Z19bellman_ford_kernelPiS_Pb:
[----:B------:R-:W-:Y:S01]  /*0000*/  LDC R1, c[0x0][0x37c] ;  /* 0x0000df00ff017b82 */ /* 0x000fe20000000800 */
[----:B------:R-:W0:Y:S01]  /*0010*/  S2R R0, SR_CTAID.X ;  /* 0x0000000000007919 */ /* 0x000e220000002500 */
[----:B------:R-:W0:Y:S01]  /*0020*/  LDCU UR4, c[0x0][0x360] ;  /* 0x00006c00ff0477ac */ /* 0x000e220008000800 */
[----:B------:R-:W0:Y:S02]  /*0030*/  S2R R3, SR_TID.X ;  /* 0x0000000000037919 */ /* 0x000e240000002100 */
[----:B0-----:R-:W-:-:S05]  /*0040*/  IMAD R0, R0, UR4, R3 ;  /* 0x0000000400007c24 */ /* 0x001fca000f8e0203 */
[----:B------:R-:W-:-:S13]  /*0050*/  ISETP.GT.AND P0, PT, R0, 0x270f, PT ;  /* 0x0000270f0000780c */ /* 0x000fda0003f04270 */
[----:B------:R-:W-:Y:S05]  /*0060*/  @P0 EXIT ;  /* 0x000000000000094d */ /* 0x000fea0003800000 */
[----:B------:R-:W0:Y:S01]  /*0070*/  LDCU UR5, c[0x0][0x370] ;  /* 0x00006e00ff0577ac */ /* 0x000e220008000800 */
[----:B------:R-:W-:Y:S01]  /*0080*/  HFMA2 R13, -RZ, RZ, 0, 0 ;  /* 0x00000000ff0d7431 */ /* 0x000fe200000001ff */
[----:B------:R-:W1:Y:S01]  /*0090*/  LDCU.64 UR6, c[0x0][0x358] ;  /* 0x00006b00ff0677ac */ /* 0x000e620008000a00 */
[----:B0-----:R-:W-:-:S12]  /*00a0*/  UIMAD UR4, UR4, UR5, URZ ;  /* 0x00000005040472a4 */ /* 0x001fd8000f8e02ff */
.L_x_4:
[----:B0-----:R-:W0:Y:S01]  /*00b0*/  LDC.64 R6, c[0x0][0x388] ;  /* 0x0000e200ff067b82 */ /* 0x001e220000000a00 */
[----:B------:R-:W-:Y:S01]  /*00c0*/  MOV R14, R13 ;  /* 0x0000000d000e7202 */ /* 0x000fe20000000f00 */
[----:B------:R-:W-:Y:S01]  /*00d0*/  BSSY.RECONVERGENT B0, `(.L_x_0) ;  /* 0x000001a000007945 */ /* 0x000fe20003800200 */
[----:B------:R-:W-:-:S05]  /*00e0*/  MOV R15, R0 ;  /* 0x00000000000f7202 */ /* 0x000fca0000000f00 */
[----:B------:R-:W2:Y:S08]  /*00f0*/  LDC.64 R4, c[0x0][0x388] ;  /* 0x0000e200ff047b82 */ /* 0x000eb00000000a00 */
[----:B------:R-:W3:Y:S01]  /*0100*/  LDC.64 R2, c[0x0][0x380] ;  /* 0x0000e000ff027b82 */ /* 0x000ee20000000a00 */
[----:B0-----:R-:W-:-:S04]  /*0110*/  IMAD.WIDE.U32 R6, R13, 0x4, R6 ;  /* 0x000000040d067825 */ /* 0x001fc800078e0006 */
[----:B------:R-:W-:-:S05]  /*0120*/  VIADD R13, R13, 0x1 ;  /* 0x000000010d0d7836 */ /* 0x000fca0000000000 */
[----:B--2---:R-:W-:-:S13]  /*0130*/  ISETP.NE.AND P0, PT, R13, 0x2710, PT ;  /* 0x000027100d00780c */ /* 0x004fda0003f05270 */
.L_x_3:
[----:B0-----:R-:W-:-:S04]  /*0140*/  IMAD R9, R14, 0x2710, R15 ;  /* 0x000027100e097824 */ /* 0x001fc800078e020f */
[----:B---3--:R-:W-:-:S05]  /*0150*/  IMAD.WIDE R8, R9, 0x4, R2 ;  /* 0x0000000409087825 */ /* 0x008fca00078e0202 */
[----:B-1----:R-:W2:Y:S01]  /*0160*/  LDG.E R17, desc[UR6][R8.64] ;  /* 0x0000000608117981 */ /* 0x002ea2000c1e1900 */
[----:B------:R-:W-:Y:S01]  /*0170*/  BSSY.RECONVERGENT B1, `(.L_x_1) ;  /* 0x000000c000017945 */ /* 0x000fe20003800200 */
[----:B--2---:R-:W-:-:S13]  /*0180*/  ISETP.GT.AND P1, PT, R17, 0xf423e, PT ;  /* 0x000f423e1100780c */ /* 0x004fda0003f24270 */
[----:B------:R-:W-:Y:S05]  /*0190*/  @P1 BRA `(.L_x_2) ;  /* 0x0000000000241947 */ /* 0x000fea0003800000 */
[----:B------:R-:W-:Y:S01]  /*01a0*/  IMAD.WIDE R8, R15, 0x4, R4 ;  /* 0x000000040f087825 */ /* 0x000fe200078e0204 */
[----:B------:R-:W2:Y:S04]  /*01b0*/  LDG.E R10, desc[UR6][R6.64] ;  /* 0x00000006060a7981 */ /* 0x000ea8000c1e1900 */
[----:B------:R-:W3:Y:S01]  /*01c0*/  LDG.E R11, desc[UR6][R8.64] ;  /* 0x00000006080b7981 */ /* 0x000ee2000c1e1900 */
[----:B------:R-:W-:Y:S02]  /*01d0*/  HFMA2 R12, -RZ, RZ, 0, 5.9604644775390625e-08 ;  /* 0x00000001ff0c7431 */ /* 0x000fe400000001ff */
[----:B--2---:R-:W-:-:S05]  /*01e0*/  IMAD.IADD R17, R17, 0x1, R10 ;  /* 0x0000000111117824 */ /* 0x004fca00078e020a */
[----:B---3--:R-:W-:-:S13]  /*01f0*/  ISETP.GE.AND P1, PT, R17, R11, PT ;  /* 0x0000000b1100720c */ /* 0x008fda0003f26270 */
[----:B------:R-:W0:Y:S02]  /*0200*/  @!P1 LDC.64 R10, c[0x0][0x390] ;  /* 0x0000e400ff0a9b82 */ /* 0x000e240000000a00 */
[----:B0-----:R0:W-:Y:S04]  /*0210*/  @!P1 STG.E.U8 desc[UR6][R10.64], R12 ;  /* 0x0000000c0a009986 */ /* 0x0011e8000c101106 */
[----:B------:R0:W-:Y:S02]  /*0220*/  @!P1 STG.E desc[UR6][R8.64], R17 ;  /* 0x0000001108009986 */ /* 0x0001e4000c101906 */
.L_x_2:
[----:B------:R-:W-:Y:S05]  /*0230*/  BSYNC.RECONVERGENT B1 ;  /* 0x0000000000017941 */ /* 0x000fea0003800200 */
.L_x_1:
[----:B------:R-:W-:-:S05]  /*0240*/  VIADD R15, R15, UR4 ;  /* 0x000000040f0f7c36 */ /* 0x000fca0008000000 */
[----:B------:R-:W-:-:S13]  /*0250*/  ISETP.GE.AND P1, PT, R15, 0x2710, PT ;  /* 0x000027100f00780c */ /* 0x000fda0003f26270 */
[----:B------:R-:W-:Y:S05]  /*0260*/  @!P1 BRA `(.L_x_3) ;  /* 0xfffffffc00b49947 */ /* 0x000fea000383ffff */
[----:B------:R-:W-:Y:S05]  /*0270*/  BSYNC.RECONVERGENT B0 ;  /* 0x0000000000007941 */ /* 0x000fea0003800200 */
.L_x_0:
[----:B------:R-:W-:Y:S05]  /*0280*/  @P0 BRA `(.L_x_4) ;  /* 0xfffffffc00880947 */ /* 0x000fea000383ffff */
[----:B------:R-:W-:Y:S05]  /*0290*/  EXIT ;  /* 0x000000000000794d */ /* 0x000fea0003800000 */
.L_x_5:
[----:B------:R-:W-:-:S00]  /*02a0*/  BRA `(.L_x_5) ;  /* 0xfffffffc00fc7947 */ /* 0x000fc0000383ffff */
[----:B------:R-:W-:-:S00]  /*02b0*/  NOP ;  /* 0x0000000000007918 */ /* 0x000fc00000000000 */
        /* <DEDUP_REMOVED lines=12> */
.L_x_40:


//--------------------- .text._Z30bellman_ford_withThread_kernelPiS_Pb --------------------------
	.section	.text._Z30bellman_ford_withThread_kernelPiS_Pb,"ax",@progbits
	.align	128
        .global         _Z30bellman_ford_withThread_kernelPiS_Pb
        .type           _Z30bellman_ford_withThread_kernelPiS_Pb,@function
        .size           _Z30bellman_ford_withThread_kernelPiS_Pb,(.L_x_39 - _Z30bellman_ford_withThread_kernelPiS_Pb)
        .other          _Z30bellman_ford_withThread_kernelPiS_Pb,@"STO_CUDA_ENTRY STV_DEFAULT"
_Z30bellman_ford_withThread_kernelPiS_Pb:
.text._Z30bellman_ford_withThread_kernelPiS_Pb:
[----:B------:R-:W-:Y:S01]  /*0000*/  LDC R1, c[0x0][0x37c] ;  /* 0x0000df00ff017b82 */ /* 0x000fe20000000800 */
[----:B------:R-:W0:Y:S07]  /*0010*/  S2R R32, SR_TID.X ;  /* 0x0000000000207919 */ /* 0x000e2e0000002100 */
[----:B------:R-:W1:Y:S01]  /*0020*/  LDC R31, c[0x0][0x360] ;  /* 0x0000d800ff1f7b82 */ /* 0x000e620000000800 */
[----:B------:R-:W-:Y:S02]  /*0030*/  MOV R6, 0xb0 ;  /* 0x000000b000067802 */ /* 0x000fe40000000f00 */
[----:B-1----:R-:W-:Y:S01]  /*0040*/  LOP3.LUT R2, R31, 0xffff, RZ, 0xc0, !PT ;  /* 0x0000ffff1f027812 */ /* 0x002fe200078ec0ff */
[----:B0-----:R-:W-:-:S04]  /*0050*/  IMAD.IADD R30, R32, 0x1, R31 ;  /* 0x00000001201e7824 */ /* 0x001fc800078e021f */
[----:B------:R-:W-:-:S05]  /*0060*/  IMAD.MOV R0, RZ, RZ, -R30 ;  /* 0x000000ffff007224 */ /* 0x000fca00078e0a1e */
[----:B------:R-:W-:-:S05]  /*0070*/  PRMT R0, R0, 0x7710, RZ ;  /* 0x0000771000007816 */ /* 0x000fca00000000ff */
[----:B------:R-:W-:-:S05]  /*0080*/  VIADD R0, R0, 0x270f ;  /* 0x0000270f00007836 */ /* 0x000fca0000000000 */
[----:B------:R-:W-:-:S07]  /*0090*/  LOP3.LUT R0, R0, 0xffff, RZ, 0xc0, !PT ;  /* 0x0000ffff00007812 */ /* 0x000fce00078ec0ff */
[----:B------:R-:W-:Y:S05]  /*00a0*/  CALL.REL.NOINC `($__internal_0_$__cuda_sm20_div_u16) ;  /* 0x00000008008c7944 */ /* 0x000fea0003c00000 */
[----:B------:R-:W0:Y:S01]  /*00b0*/  LDC.64 R10, c[0x0][0x388] ;  /* 0x0000e200ff0a7b82 */ /* 0x000e220000000a00 */
[----:B------:R-:W-:Y:S01]  /*00c0*/  LOP3.LUT R9, R9, 0x3, RZ, 0xc0, !PT ;  /* 0x0000000309097812 */ /* 0x000fe200078ec0ff */
[----:B------:R-:W-:Y:S01]  /*00d0*/  IMAD.MOV.U32 R7, RZ, RZ, RZ ;  /* 0x000000ffff077224 */ /* 0x000fe200078e00ff */
[----:B------:R-:W-:Y:S01]  /*00e0*/  IADD3 R8, PT, PT, R30, R31, RZ ;  /* 0x0000001f1e087210 */ /* 0x000fe20007ffe0ff */
[----:B------:R-:W1:Y:S02]  /*00f0*/  LDCU.64 UR4, c[0x0][0x358] ;  /* 0x00006b00ff0477ac */ /* 0x000e640008000a00 */
[----:B01----:R-:W-:-:S07]  /*0100*/  IMAD.WIDE.U32 R10, R32, 0x4, R10 ;  /* 0x00000004200a7825 */ /* 0x003fce00078e000a */
.L_x_22:
[----:B------:R-:W0:Y:S01]  /*0110*/  LDC.64 R20, c[0x0][0x388] ;  /* 0x0000e200ff147b82 */ /* 0x000e220000000a00 */
[----:B------:R-:W-:Y:S01]  /*0120*/  ISETP.NE.AND P0, PT, R9, 0x2, PT ;  /* 0x000000020900780c */ /* 0x000fe20003f05270 */
[----:B------:R-:W-:Y:S01]  /*0130*/  BSSY.RECONVERGENT B0, `(.L_x_6) ;  /* 0x0000039000007945 */ /* 0x000fe20003800200 */
[----:B------:R-:W-:Y:S02]  /*0140*/  IMAD.MOV.U32 R6, RZ, RZ, R32 ;  /* 0x000000ffff067224 */ /* 0x000fe400078e0020 */
[----:B0-----:R-:W-:-:S09]  /*0150*/  IMAD.WIDE.U32 R12, R7, 0x4, R20 ;  /* 0x00000004070c7825 */ /* 0x001fd200078e0014 */
[----:B------:R-:W-:Y:S05]  /*0160*/  @!P0 BRA `(.L_x_7) ;  /* 0x0000000000d48947 */ /* 0x000fea0003800000 */
[----:B------:R-:W0:Y:S01]  /*0170*/  LDC.64 R2, c[0x0][0x380] ;  /* 0x0000e000ff027b82 */ /* 0x000e220000000a00 */
[----:B------:R-:W-:-:S04]  /*0180*/  IMAD R14, R7, 0x2710, R32 ;  /* 0x00002710070e7824 */ /* 0x000fc800078e0220 */
[----:B0-----:R-:W-:-:S06]  /*0190*/  IMAD.WIDE.U32 R4, R14, 0x4, R2 ;  /* 0x000000040e047825 */ /* 0x001fcc00078e0002 */
[----:B------:R-:W2:Y:S01]  /*01a0*/  LDG.E R5, desc[UR4][R4.64] ;  /* 0x0000000404057981 */ /* 0x000ea2000c1e1900 */
[----:B------:R-:W-:Y:S01]  /*01b0*/  BSSY.RECONVERGENT B1, `(.L_x_8) ;  /* 0x000000c000017945 */ /* 0x000fe20003800200 */
[----:B------:R-:W-:Y:S02]  /*01c0*/  ISETP.NE.AND P0, PT, R9, 0x3, PT ;  /* 0x000000030900780c */ /* 0x000fe40003f05270 */
[----:B--2---:R-:W-:-:S13]  /*01d0*/  ISETP.GT.AND P1, PT, R5, 0xf423e, PT ;  /* 0x000f423e0500780c */ /* 0x004fda0003f24270 */
[----:B------:R-:W-:Y:S05]  /*01e0*/  @P1 BRA `(.L_x_9) ;  /* 0x0000000000201947 */ /* 0x000fea0003800000 */
[----:B------:R-:W2:Y:S04]  /*01f0*/  LDG.E R0, desc[UR4][R12.64] ;  /* 0x000000040c007981 */ /* 0x000ea8000c1e1900 */
[----:B------:R-:W3:Y:S01]  /*0200*/  LDG.E R4, desc[UR4][R10.64] ;  /* 0x000000040a047981 */ /* 0x000ee2000c1e1900 */
[----:B--2---:R-:W-:Y:S02]  /*0210*/  IMAD.IADD R15, R5, 0x1, R0 ;  /* 0x00000001050f7824 */ /* 0x004fe400078e0200 */
[----:B------:R-:W-:-:S03]  /*0220*/  HFMA2 R0, -RZ, RZ, 0, 5.9604644775390625e-08 ;  /* 0x00000001ff007431 */ /* 0x000fc600000001ff */
[----:B---3--:R-:W-:-:S13]  /*0230*/  ISETP.GE.AND P1, PT, R15, R4, PT ;  /* 0x000000040f00720c */ /* 0x008fda0003f26270 */
[----:B------:R-:W0:Y:S02]  /*0240*/  @!P1 LDC.64 R4, c[0x0][0x390] ;  /* 0x0000e400ff049b82 */ /* 0x000e240000000a00 */
[----:B0-----:R0:W-:Y:S04]  /*0250*/  @!P1 STG.E.U8 desc[UR4][R4.64], R0 ;  /* 0x0000000004009986 */ /* 0x0011e8000c101104 */
[----:B------:R0:W-:Y:S02]  /*0260*/  @!P1 STG.E desc[UR4][R10.64], R15 ;  /* 0x0000000f0a009986 */ /* 0x0001e4000c101904 */
.L_x_9:
[----:B------:R-:W-:Y:S05]  /*0270*/  BSYNC.RECONVERGENT B1 ;  /* 0x0000000000017941 */ /* 0x000fea0003800200 */
.L_x_8:
[----:B------:R-:W-:Y:S01]  /*0280*/  IMAD.MOV.U32 R6, RZ, RZ, R30 ;  /* 0x000000ffff067224 */ /* 0x000fe200078e001e */
[----:B------:R-:W-:Y:S06]  /*0290*/  @!P0 BRA `(.L_x_7) ;  /* 0x0000000000888947 */ /* 0x000fec0003800000 */
[----:B------:R-:W-:-:S04]  /*02a0*/  IMAD.IADD R16, R14, 0x1, R31 ;  /* 0x000000010e107824 */ /* 0x000fc800078e021f */
[----:B0-----:R-:W-:-:S06]  /*02b0*/  IMAD.WIDE.U32 R14, R16, 0x4, R2 ;  /* 0x00000004100e7825 */ /* 0x001fcc00078e0002 */
[----:B------:R-:W2:Y:S01]  /*02c0*/  LDG.E R15, desc[UR4][R14.64] ;  /* 0x000000040e0f7981 */ /* 0x000ea2000c1e1900 */
[----:B------:R-:W-:Y:S01]  /*02d0*/  BSSY.RECONVERGENT B1, `(.L_x_10) ;  /* 0x000000d000017945 */ /* 0x000fe20003800200 */
[----:B------:R-:W-:Y:S01]  /*02e0*/  ISETP.NE.AND P0, PT, R9, RZ, PT ;  /* 0x000000ff0900720c */ /* 0x000fe20003f05270 */
[----:B------:R-:W-:Y:S01]  /*02f0*/  IMAD.WIDE R4, R31, 0x4, R10 ;  /* 0x000000041f047825 */ /* 0x000fe200078e020a */
        /* <DEDUP_REMOVED lines=10> */
.L_x_11:
[----:B------:R-:W-:Y:S05]  /*03a0*/  BSYNC.RECONVERGENT B1 ;  /* 0x0000000000017941 */ /* 0x000fea0003800200 */
.L_x_10:
[----:B------:R-:W-:Y:S01]  /*03b0*/  IMAD.MOV.U32 R6, RZ, RZ, R8 ;  /* 0x000000ffff067224 */ /* 0x000fe200078e0008 */
[----:B------:R-:W-:Y:S06]  /*03c0*/  @!P0 BRA `(.L_x_7) ;  /* 0x00000000003c8947 */ /* 0x000fec0003800000 */
[----:B0-----:R-:W-:-:S04]  /*03d0*/  IMAD.IADD R15, R16, 0x1, R31 ;  /* 0x00000001100f7824 */ /* 0x001fc800078e021f */
[----:B------:R-:W-:-:S06]  /*03e0*/  IMAD.WIDE.U32 R2, R15, 0x4, R2 ;  /* 0x000000040f027825 */ /* 0x000fcc00078e0002 */
[----:B------:R-:W2:Y:S01]  /*03f0*/  LDG.E R3, desc[UR4][R2.64] ;  /* 0x0000000402037981 */ /* 0x000ea2000c1e1900 */
[----:B------:R-:W-:Y:S01]  /*0400*/  IMAD.IADD R6, R8, 0x1, R31 ;  /* 0x0000000108067824 */ /* 0x000fe200078e021f */
[----:B--2---:R-:W-:-:S13]  /*0410*/  ISETP.GT.AND P0, PT, R3, 0xf423e, PT ;  /* 0x000f423e0300780c */ /* 0x004fda0003f04270 */
[----:B------:R-:W-:Y:S05]  /*0420*/  @P0 BRA `(.L_x_7) ;  /* 0x0000000000240947 */ /* 0x000fea0003800000 */
[----:B------:R-:W-:Y:S01]  /*0430*/  IMAD.WIDE R4, R31, 0x4, R4 ;  /* 0x000000041f047825 */ /* 0x000fe200078e0204 */
[----:B------:R-:W2:Y:S04]  /*0440*/  LDG.E R0, desc[UR4][R12.64] ;  /* 0x000000040c007981 */ /* 0x000ea8000c1e1900 */
[----:B------:R-:W3:Y:S01]  /*0450*/  LDG.E R2, desc[UR4][R4.64] ;  /* 0x0000000404027981 */ /* 0x000ee2000c1e1900 */
[----:B--2---:R-:W-:Y:S01]  /*0460*/  IADD3 R15, PT, PT, R3, R0, RZ ;  /* 0x00000000030f7210 */ /* 0x004fe20007ffe0ff */
[----:B------:R-:W-:-:S03]  /*0470*/  IMAD.MOV.U32 R0, RZ, RZ, 0x1 ;  /* 0x00000001ff007424 */ /* 0x000fc600078e00ff */
[----:B---3--:R-:W-:-:S13]  /*0480*/  ISETP.GE.AND P0, PT, R15, R2, PT ;  /* 0x000000020f00720c */ /* 0x008fda0003f06270 */
[----:B------:R-:W0:Y:S02]  /*0490*/  @!P0 LDC.64 R2, c[0x0][0x390] ;  /* 0x0000e400ff028b82 */ /* 0x000e240000000a00 */
[----:B0-----:R1:W-:Y:S04]  /*04a0*/  @!P0 STG.E.U8 desc[UR4][R2.64], R0 ;  /* 0x0000000002008986 */ /* 0x0013e8000c101104 */
[----:B------:R1:W-:Y:S02]  /*04b0*/  @!P0 STG.E desc[UR4][R4.64], R15 ;  /* 0x0000000f04008986 */ /* 0x0003e4000c101904 */
.L_x_7:
[----:B------:R-:W-:Y:S05]  /*04c0*/  BSYNC.RECONVERGENT B0 ;  /* 0x0000000000007941 */ /* 0x000fea0003800200 */
.L_x_6:
[----:B------:R-:W2:Y:S01]  /*04d0*/  LDCU.64 UR6, c[0x0][0x380] ;  /* 0x00007000ff0677ac */ /* 0x000ea20008000a00 */
[----:B01----:R-:W-:Y:S01]  /*04e0*/  IMAD R0, R7, 0x2710, RZ ;  /* 0x0000271007007824 */ /* 0x003fe200078e02ff */
[C---:B------:R-:W-:Y:S01]  /*04f0*/  IADD3 R17, PT, PT, R6.reuse, R31, RZ ;  /* 0x0000001f06117210 */ /* 0x040fe20007ffe0ff */
[C-C-:B------:R-:W-:Y:S01]  /*0500*/  IMAD R15, R31.reuse, 0x2, R6.reuse ;  /* 0x000000021f0f7824 */ /* 0x140fe200078e0206 */
[----:B------:R-:W-:Y:S01]  /*0510*/  BSSY.RECONVERGENT B0, `(.L_x_12) ;  /* 0x0000058000007945 */ /* 0x000fe20003800200 */
[----:B------:R-:W-:Y:S01]  /*0520*/  IMAD R19, R31, 0x3, R6 ;  /* 0x000000031f137824 */ /* 0x000fe200078e0206 */
[----:B------:R-:W-:Y:S01]  /*0530*/  IADD3 R4, P0, PT, R6, R0, RZ ;  /* 0x0000000006047210 */ /* 0x000fe20007f1e0ff */
[C---:B------:R-:W-:Y:S01]  /*0540*/  IMAD.IADD R2, R17.reuse, 0x1, R0 ;  /* 0x0000000111027824 */ /* 0x040fe200078e0200 */
[----:B------:R-:W-:Y:S01]  /*0550*/  CS2R R22, SRZ ;  /* 0x0000000000167805 */ /* 0x000fe2000001ff00 */
[----:B------:R-:W-:-:S04]  /*0560*/  IMAD.WIDE.U32 R16, R17, 0x4, R20 ;  /* 0x0000000411107825 */ /* 0x000fc800078e0014 */
[----:B------:R-:W-:Y:S01]  /*0570*/  IMAD.X R3, RZ, RZ, RZ, P0 ;  /* 0x000000ffff037224 */ /* 0x000fe200000e06ff */
[----:B--2---:R-:W-:-:S04]  /*0580*/  LEA R5, P0, R4, UR6, 0x2 ;  /* 0x0000000604057c11 */ /* 0x004fc8000f8010ff */
[----:B------:R-:W-:Y:S01]  /*0590*/  LEA.HI.X R4, R4, UR7, R3, 0x2, P0 ;  /* 0x0000000704047c11 */ /* 0x000fe200080f1403 */
[----:B------:R-:W-:Y:S01]  /*05a0*/  IMAD.IADD R3, R15, 0x1, R0 ;  /* 0x000000010f037824 */ /* 0x000fe200078e0200 */
[----:B------:R-:W-:Y:S01]  /*05b0*/  IADD3 R0, PT, PT, R19, R0, RZ ;  /* 0x0000000013007210 */ /* 0x000fe20007ffe0ff */
[----:B------:R-:W-:-:S04]  /*05c0*/  IMAD.WIDE.U32 R14, R15, 0x4, R20 ;  /* 0x000000040f0e7825 */ /* 0x000fc800078e0014 */
[----:B------:R-:W-:-:S04]  /*05d0*/  IMAD.WIDE.U32 R18, R19, 0x4, R20 ;  /* 0x0000000413127825 */ /* 0x000fc800078e0014 */
[----:B------:R-:W-:-:S07]  /*05e0*/  IMAD.WIDE.U32 R20, R6, 0x4, R20 ;  /* 0x0000000406147825 */ /* 0x000fce00078e0014 */
.L_x_21:
[----:B------:R-:W-:-:S05]  /*05f0*/  IADD3 R24, P0, PT, R22, R5, RZ ;  /* 0x0000000516187210 */ /* 0x000fca0007f1e0ff */
[----:B------:R-:W-:-:S05]  /*0600*/  IMAD.X R25, R23, 0x1, R4, P0 ;  /* 0x0000000117197824 */ /* 0x000fca00000e0604 */
[----:B------:R-:W2:Y:S01]  /*0610*/  LDG.E R29, desc[UR4][R24.64] ;  /* 0x00000004181d7981 */ /* 0x000ea2000c1e1900 */
[----:B------:R-:W-:Y:S01]  /*0620*/  BSSY.RECONVERGENT B1, `(.L_x_13) ;  /* 0x000000d000017945 */ /* 0x000fe20003800200 */
[----:B--2---:R-:W-:-:S13]  /*0630*/  ISETP.GT.AND P0, PT, R29, 0xf423e, PT ;  /* 0x000f423e1d00780c */ /* 0x004fda0003f04270 */
[----:B------:R-:W-:Y:S05]  /*0640*/  @P0 BRA `(.L_x_14) ;  /* 0x0000000000280947 */ /* 0x000fea0003800000 */
[----:B------:R-:W-:Y:S01]  /*0650*/  IADD3 R26, P0, PT, R20, R22, RZ ;  /* 0x00000016141a7210 */ /* 0x000fe20007f1e0ff */
[----:B------:R-:W2:Y:S04]  /*0660*/  LDG.E R24, desc[UR4][R12.64] ;  /* 0x000000040c187981 */ /* 0x000ea8000c1e1900 */
[----:B------:R-:W-:-:S05]  /*0670*/  IMAD.X R27, R21, 0x1, R23, P0 ;  /* 0x00000001151b7824 */ /* 0x000fca00000e0617 */
[----:B------:R-:W3:Y:S01]  /*0680*/  LDG.E R25, desc[UR4][R26.64] ;  /* 0x000000041a197981 */ /* 0x000ee2000c1e1900 */
[----:B------:R-:W-:Y:S01]  /*0690*/  IMAD.MOV.U32 R28, RZ, RZ, 0x1 ;  /* 0x00000001ff1c7424 */ /* 0x000fe200078e00ff */
[----:B--2---:R-:W-:-:S04]  /*06a0*/  IADD3 R29, PT, PT, R29, R24, RZ ;  /* 0x000000181d1d7210 */ /* 0x004fc80007ffe0ff */
[----:B---3--:R-:W-:-:S13]  /*06b0*/  ISETP.GE.AND P0, PT, R29, R25, PT ;  /* 0x000000191d00720c */ /* 0x008fda0003f06270 */
[----:B------:R-:W0:Y:S02]  /*06c0*/  @!P0 LDC.64 R24, c[0x0][0x390] ;  /* 0x0000e400ff188b82 */ /* 0x000e240000000a00 */
[----:B0-----:R0:W-:Y:S04]  /*06d0*/  @!P0 STG.E.U8 desc[UR4][R24.64], R28 ;  /* 0x0000001c18008986 */ /* 0x0011e8000c101104 */
[----:B------:R0:W-:Y:S02]  /*06e0*/  @!P0 STG.E desc[UR4][R26.64], R29 ;  /* 0x0000001d1a008986 */ /* 0x0001e4000c101904 */
.L_x_14:
[----:B------:R-:W-:Y:S05]  /*06f0*/  BSYNC.RECONVERGENT B1 ;  /* 0x0000000000017941 */ /* 0x000fea0003800200 */
.L_x_13:
[----:B0-----:R-:W0:Y:S02]  /*0700*/  LDC.64 R24, c[0x0][0x380] ;  /* 0x0000e000ff187b82 */ /* 0x001e240000000a00 */
[----:B0-----:R-:W-:-:S05]  /*0710*/  IMAD.WIDE.U32 R26, R2, 0x4, R24 ;  /* 0x00000004021a7825 */ /* 0x001fca00078e0018 */
        /* <DEDUP_REMOVED lines=14> */
.L_x_16:
[----:B------:R-:W-:Y:S05]  /*0800*/  BSYNC.RECONVERGENT B1 ;  /* 0x0000000000017941 */ /* 0x000fea0003800200 */
.L_x_15:
[----:B0-----:R-:W-:-:S05]  /*0810*/  IMAD.WIDE.U32 R26, R3, 0x4, R24 ;  /* 0x00000004031a7825 */ /* 0x001fca00078e0018 */
[----:B------:R-:W2:Y:S01]  /*0820*/  LDG.E R33, desc[UR4][R26.64] ;  /* 0x000000041a217981 */ /* 0x000ea2000c1e1900 */
[----:B------:R-:W-:Y:S01]  /*0830*/  BSSY.RECONVERGENT B1, `(.L_x_17) ;  /* 0x000000e000017945 */ /* 0x000fe20003800200 */
[----:B------:R-:W-:Y:S01]  /*0840*/  IMAD.WIDE.U32 R28, R0, 0x4, R24 ;  /* 0x00000004001c7825 */ /* 0x000fe200078e0018 */
        /* <DEDUP_REMOVED lines=12> */
.L_x_18:
[----:B------:R-:W-:Y:S05]  /*0910*/  BSYNC.RECONVERGENT B1 ;  /* 0x0000000000017941 */ /* 0x000fea0003800200 */
.L_x_17:
[----:B------:R-:W2:Y:S01]  /*0920*/  LDG.E R29, desc[UR4][R28.64] ;  /* 0x000000041c1d7981 */ /* 0x000ea2000c1e1900 */
[----:B------:R-:W-:Y:S01]  /*0930*/  BSSY.RECONVERGENT B1, `(.L_x_19) ;  /* 0x000000e000017945 */ /* 0x000fe20003800200 */
[----:B0-----:R-:W-:Y:S02]  /*0940*/  IADD3 R34, PT, PT, R31, R6, R31 ;  /* 0x000000061f227210 */ /* 0x001fe40007ffe01f */
[----:B--2---:R-:W-:-:S13]  /*0950*/  ISETP.GT.AND P0, PT, R29, 0xf423e, PT ;  /* 0x000f423e1d00780c */ /* 0x004fda0003f04270 */
[----:B------:R-:W-:Y:S05]  /*0960*/  @P0 BRA `(.L_x_20) ;  /* 0x0000000000280947 */ /* 0x000fea0003800000 */
[----:B------:R-:W-:Y:S01]  /*0970*/  IADD3 R26, P0, PT, R18, R22, RZ ;  /* 0x00000016121a7210 */ /* 0x000fe20007f1e0ff */
[----:B------:R-:W2:Y:S04]  /*0980*/  LDG.E R6, desc[UR4][R12.64] ;  /* 0x000000040c067981 */ /* 0x000ea8000c1e1900 */
[----:B------:R-:W-:-:S05]  /*0990*/  IMAD.X R27, R19, 0x1, R23, P0 ;  /* 0x00000001131b7824 */ /* 0x000fca00000e0617 */
[----:B------:R-:W3:Y:S01]  /*09a0*/  LDG.E R24, desc[UR4][R26.64] ;  /* 0x000000041a187981 */ /* 0x000ee2000c1e1900 */
[----:B--2---:R-:W-:-:S04]  /*09b0*/  IADD3 R29, PT, PT, R29, R6, RZ ;  /* 0x000000061d1d7210 */ /* 0x004fc80007ffe0ff */
[----:B---3--:R-:W-:-:S13]  /*09c0*/  ISETP.GE.AND P0, PT, R29, R24, PT ;  /* 0x000000181d00720c */ /* 0x008fda0003f06270 */
[----:B------:R-:W0:Y:S01]  /*09d0*/  @!P0 LDC.64 R24, c[0x0][0x390] ;  /* 0x0000e400ff188b82 */ /* 0x000e220000000a00 */
[----:B------:R-:W-:-:S05]  /*09e0*/  IMAD.MOV.U32 R6, RZ, RZ, 0x1 ;  /* 0x00000001ff067424 */ /* 0x000fca00078e00ff */
[----:B0-----:R0:W-:Y:S04]  /*09f0*/  @!P0 STG.E.U8 desc[UR4][R24.64], R6 ;  /* 0x0000000618008986 */ /* 0x0011e8000c101104 */
[----:B------:R0:W-:Y:S02]  /*0a00*/  @!P0 STG.E desc[UR4][R26.64], R29 ;  /* 0x0000001d1a008986 */ /* 0x0001e4000c101904 */
.L_x_20:
[----:B------:R-:W-:Y:S05]  /*0a10*/  BSYNC.RECONVERGENT B1 ;  /* 0x0000000000017941 */ /* 0x000fea0003800200 */
.L_x_19:
[C---:B0-----:R-:W-:Y:S01]  /*0a20*/  IADD3 R6, PT, PT, R31.reuse, R34, R31 ;  /* 0x000000221f067210 */ /* 0x041fe20007ffe01f */
[C---:B------:R-:W-:Y:S01]  /*0a30*/  IMAD R2, R31.reuse, 0x4, R2 ;  /* 0x000000041f027824 */ /* 0x040fe200078e0202 */
[C---:B------:R-:W-:Y:S01]  /*0a40*/  LEA R3, R31.reuse, R3, 0x2 ;  /* 0x000000031f037211 */ /* 0x040fe200078e10ff */
[C---:B------:R-:W-:Y:S01]  /*0a50*/  IMAD R0, R31.reuse, 0x4, R0 ;  /* 0x000000041f007824 */ /* 0x040fe200078e0200 */
[----:B------:R-:W-:Y:S01]  /*0a60*/  ISETP.GE.U32.AND P0, PT, R6, 0x2710, PT ;  /* 0x000027100600780c */ /* 0x000fe20003f06070 */
[----:B------:R-:W-:-:S12]  /*0a70*/  IMAD.WIDE.U32 R22, R31, 0x10, R22 ;  /* 0x000000101f167825 */ /* 0x000fd800078e0016 */
[----:B------:R-:W-:Y:S05]  /*0a80*/  @!P0 BRA `(.L_x_21) ;  /* 0xfffffff800d88947 */ /* 0x000fea000383ffff */
[----:B------:R-:W-:Y:S05]  /*0a90*/  BSYNC.RECONVERGENT B0 ;  /* 0x0000000000007941 */ /* 0x000fea0003800200 */
.L_x_12:
[----:B------:R-:W-:-:S05]  /*0aa0*/  VIADD R7, R7, 0x1 ;  /* 0x0000000107077836 */ /* 0x000fca0000000000 */
[----:B------:R-:W-:-:S13]  /*0ab0*/  ISETP.NE.AND P0, PT, R7, 0x2710, PT ;  /* 0x000027100700780c */ /* 0x000fda0003f05270 */
[----:B------:R-:W-:Y:S05]  /*0ac0*/  @P0 BRA `(.L_x_22) ;  /* 0xfffffff400900947 */ /* 0x000fea000383ffff */
[----:B------:R-:W-:Y:S05]  /*0ad0*/  EXIT ;  /* 0x000000000000794d */ /* 0x000fea0003800000 */
        .weak           $__internal_0_$__cuda_sm20_div_u16
        .type           $__internal_0_$__cuda_sm20_div_u16,@function
        .size           $__internal_0_$__cuda_sm20_div_u16,(.L_x_39 - $__internal_0_$__cuda_sm20_div_u16)
$__internal_0_$__cuda_sm20_div_u16:
[----:B------:R-:W0:Y:S01]  /*0ae0*/  I2F.U16 R3, R2 ;  /* 0x0000000200037306 */ /* 0x000e220000101000 */
[----:B------:R-:W-:Y:S01]  /*0af0*/  HFMA2 R4, -RZ, RZ, 15, 0 ;  /* 0x4b800000ff047431 */ /* 0x000fe200000001ff */
[----:B------:R-:W-:Y:S02]  /*0b00*/  I2FP.F32.U32.RZ R0, R0 ;  /* 0x0000000000007245 */ /* 0x000fe4000020d000 */
[C---:B0-----:R-:W-:Y:S02]  /*0b10*/  FSETP.GEU.AND P1, PT, |R3|.reuse, 1.175494350822287508e-38, PT ;  /* 0x008000000300780b */ /* 0x041fe40003f2e200 */
[----:B------:R-:W-:Y:S02]  /*0b20*/  FSETP.GT.AND P0, PT, |R3|, 8.50705917302346158658e+37, PT ;  /* 0x7e8000000300780b */ /* 0x000fe40003f04200 */
[----:B------:R-:W-:-:S04]  /*0b30*/  FSEL R4, R4, 1, !P1 ;  /* 0x3f80000004047808 */ /* 0x000fc80004800000 */
[----:B------:R-:W-:Y:S02]  /*0b40*/  FSEL R4, R4, 0.25, !P0 ;  /* 0x3e80000004047808 */ /* 0x000fe40004000000 */
[----:B------:R-:W-:Y:S02]  /*0b50*/  ISETP.NE.U32.AND P0, PT, R2, RZ, PT ;  /* 0x000000ff0200720c */ /* 0x000fe40003f05070 */
[----:B------:R-:W-:Y:S01]  /*0b60*/  MOV R2, R6 ;  /* 0x0000000600027202 */ /* 0x000fe20000000f00 */
[----:B------:R-:W-:-:S06]  /*0b70*/  FMUL R5, R3, R4 ;  /* 0x0000000403057220 */ /* 0x000fcc0000400000 */
[----:B------:R-:W0:Y:S02]  /*0b80*/  MUFU.RCP R5, R5 ;  /* 0x0000000500057308 */ /* 0x000e240000001000 */
[----:B0-----:R-:W-:-:S04]  /*0b90*/  FMUL R4, R4, R5 ;  /* 0x0000000504047220 */ /* 0x001fc80000400000 */
[----:B------:R-:W-:-:S04]  /*0ba0*/  VIADD R3, R4, 0x2 ;  /* 0x0000000204037836 */ /* 0x000fc80000000000 */
[----:B------:R-:W-:Y:S01]  /*0bb0*/  FMUL.RZ R0, R0, R3 ;  /* 0x0000000300007220 */ /* 0x000fe2000040c000 */
[----:B------:R-:W-:-:S05]  /*0bc0*/  IMAD.MOV.U32 R3, RZ, RZ, 0x0 ;  /* 0x00000000ff037424 */ /* 0x000fca00078e00ff */
[----:B------:R-:W0:Y:S02]  /*0bd0*/  F2I.U32.TRUNC.NTZ R0, R0 ;  /* 0x0000000000007305 */ /* 0x000e24000020f000 */
[----:B0-----:R-:W-:Y:S01]  /*0be0*/  LOP3.LUT R9, R0, 0xffff, RZ, 0xc0, !PT ;  /* 0x0000ffff00097812 */ /* 0x001fe200078ec0ff */
[----:B------:R-:W-:Y:S01]  /*0bf0*/  @!P0 IMAD.MOV.U32 R9, RZ, RZ, -0x1 ;  /* 0xffffffffff098424 */ /* 0x000fe200078e00ff */
[----:B------:R-:W-:Y:S06]  /*0c00*/  RET.REL.NODEC R2 `(_Z30bellman_ford_withThread_kernelPiS_Pb) ;  /* 0xfffffff002fc7950 */ /* 0x000fec0003c3ffff */
.L_x_23:
        /* <DEDUP_REMOVED lines=15> */
.L_x_39:


//--------------------- .text._Z29bellman_ford_withBlock_kernelPiS_Pb --------------------------
	.section	.text._Z29bellman_ford_withBlock_kernelPiS_Pb,"ax",@progbits
	.align	128
        .global         _Z29bellman_ford_withBlock_kernelPiS_Pb
        .type           _Z29bellman_ford_withBlock_kernelPiS_Pb,@function
        .size           _Z29bellman_ford_withBlock_kernelPiS_Pb,(.L_x_42 - _Z29bellman_ford_withBlock_kernelPiS_Pb)
        .other          _Z29bellman_ford_withBlock_kernelPiS_Pb,@"STO_CUDA_ENTRY STV_DEFAULT"
_Z29bellman_ford_withBlock_kernelPiS_Pb:
.text._Z29bellman_ford_withBlock_kernelPiS_Pb:
[----:B------:R-:W-:Y:S01]  /*0000*/  LDC R1, c[0x0][0x37c] ;  /* 0x0000df00ff017b82 */ /* 0x000fe20000000800 */
[----:B------:R-:W0:Y:S02]  /*0010*/  S2R R12, SR_CTAID.X ;  /* 0x00000000000c7919 */ /* 0x000e240000002500 */
[----:B0-----:R-:W-:-:S13]  /*0020*/  ISETP.GT.U32.AND P0, PT, R12, 0x270f, PT ;  /* 0x0000270f0c00780c */ /* 0x001fda0003f04070 */
[----:B------:R-:W-:Y:S05]  /*0030*/  @P0 EXIT ;  /* 0x000000000000094d */ /* 0x000fea0003800000 */
[----:B------:R-:W-:Y:S01]  /*0040*/  IMAD.MOV.U32 R13, RZ, RZ, RZ ;  /* 0x000000ffff0d7224 */ /* 0x000fe200078e00ff */
[----:B------:R-:W0:Y:S01]  /*0050*/  LDCU UR4, c[0x0][0x370] ;  /* 0x00006e00ff0477ac */ /* 0x000e220008000800 */
[----:B------:R-:W1:Y:S01]  /*0060*/  LDCU.64 UR6, c[0x0][0x358] ;  /* 0x00006b00ff0677ac */ /* 0x000e620008000a00 */
[----:B------:R-:W-:-:S04]  /*0070*/  NOP ;  /* 0x0000000000007918 */ /* 0x000fc80000000000 */
.L_x_26:
[----:B------:R-:W2:Y:S01]  /*0080*/  LDC.64 R6, c[0x0][0x388] ;  /* 0x0000e200ff067b82 */ /* 0x000ea20000000a00 */
[----:B------:R-:W-:Y:S02]  /*0090*/  MOV R14, R13 ;  /* 0x0000000d000e7202 */ /* 0x000fe40000000f00 */
[----:B------:R-:W-:-:S05]  /*00a0*/  MOV R15, R12 ;  /* 0x0000000c000f7202 */ /* 0x000fca0000000f00 */
[----:B------:R-:W3:Y:S08]  /*00b0*/  LDC.64 R4, c[0x0][0x388] ;  /* 0x0000e200ff047b82 */ /* 0x000ef00000000a00 */
[----:B------:R-:W4:Y:S01]  /*00c0*/  LDC.64 R2, c[0x0][0x380] ;  /* 0x0000e000ff027b82 */ /* 0x000f220000000a00 */
[----:B--2---:R-:W-:-:S04]  /*00d0*/  IMAD.WIDE.U32 R6, R13, 0x4, R6 ;  /* 0x000000040d067825 */ /* 0x004fc800078e0006 */
[----:B------:R-:W-:-:S05]  /*00e0*/  VIADD R13, R13, 0x1 ;  /* 0x000000010d0d7836 */ /* 0x000fca0000000000 */
[----:B-1-3--:R-:W-:-:S13]  /*00f0*/  ISETP.NE.AND P0, PT, R13, 0x2710, PT ;  /* 0x000027100d00780c */ /* 0x00afda0003f05270 */
.L_x_25:
[----:B-1----:R-:W-:-:S04]  /*0100*/  IMAD R9, R14, 0x2710, R15 ;  /* 0x000027100e097824 */ /* 0x002fc800078e020f */
[----:B----4-:R-:W-:-:S05]  /*0110*/  IMAD.WIDE R8, R9, 0x4, R2 ;  /* 0x0000000409087825 */ /* 0x010fca00078e0202 */
[----:B-1----:R-:W2:Y:S02]  /*0120*/  LDG.E R11, desc[UR6][R8.64] ;  /* 0x00000006080b7981 */ /* 0x002ea4000c1e1900 */
[----:B--2---:R-:W-:-:S13]  /*0130*/  ISETP.GT.AND P1, PT, R11, 0xf423e, PT ;  /* 0x000f423e0b00780c */ /* 0x004fda0003f24270 */
[----:B------:R-:W-:Y:S05]  /*0140*/  @P1 BRA `(.L_x_24) ;  /* 0x0000000000241947 */ /* 0x000fea0003800000 */
[----:B------:R-:W-:Y:S01]  /*0150*/  IMAD.WIDE R8, R15, 0x4, R4 ;  /* 0x000000040f087825 */ /* 0x000fe200078e0204 */
[----:B------:R-:W2:Y:S04]  /*0160*/  LDG.E R0, desc[UR6][R6.64] ;  /* 0x0000000606007981 */ /* 0x000ea8000c1e1900 */
[----:B------:R-:W3:Y:S01]  /*0170*/  LDG.E R10, desc[UR6][R8.64] ;  /* 0x00000006080a7981 */ /* 0x000ee2000c1e1900 */
[----:B--2---:R-:W-:Y:S02]  /*0180*/  IMAD.IADD R17, R11, 0x1, R0 ;  /* 0x000000010b117824 */ /* 0x004fe400078e0200 */
[----:B------:R-:W-:-:S03]  /*0190*/  HFMA2 R0, -RZ, RZ, 0, 5.9604644775390625e-08 ;  /* 0x00000001ff007431 */ /* 0x000fc600000001ff */
[----:B---3--:R-:W-:-:S13]  /*01a0*/  ISETP.GE.AND P1, PT, R17, R10, PT ;  /* 0x0000000a1100720c */ /* 0x008fda0003f26270 */
[----:B------:R-:W1:Y:S02]  /*01b0*/  @!P1 LDC.64 R10, c[0x0][0x390] ;  /* 0x0000e400ff0a9b82 */ /* 0x000e640000000a00 */
[----:B-1----:R1:W-:Y:S04]  /*01c0*/  @!P1 STG.E.U8 desc[UR6][R10.64], R0 ;  /* 0x000000000a009986 */ /* 0x0023e8000c101106 */
[----:B------:R1:W-:Y:S02]  /*01d0*/  @!P1 STG.E desc[UR6][R8.64], R17 ;  /* 0x0000001108009986 */ /* 0x0003e4000c101906 */
.L_x_24:
[----:B0-----:R-:W-:-:S05]  /*01e0*/  VIADD R15, R15, UR4 ;  /* 0x000000040f0f7c36 */ /* 0x001fca0008000000 */
[----:B------:R-:W-:-:S13]  /*01f0*/  ISETP.GE.AND P1, PT, R15, 0x2710, PT ;  /* 0x000027100f00780c */ /* 0x000fda0003f26270 */
[----:B------:R-:W-:Y:S05]  /*0200*/  @!P1 BRA `(.L_x_25) ;  /* 0xfffffffc00bc9947 */ /* 0x000fea000383ffff */
[----:B------:R-:W-:Y:S05]  /*0210*/  @P0 BRA `(.L_x_26) ;  /* 0xfffffffc00980947 */ /* 0x000fea000383ffff */
[----:B------:R-:W-:Y:S05]  /*0220*/  EXIT ;  /* 0x000000000000794d */ /* 0x000fea0003800000 */
.L_x_27:
        /* <DEDUP_REMOVED lines=13> */
.L_x_42:


//--------------------- .text._Z30bellman_ford_sequential_kernelPiS_Pb --------------------------
	.section	.text._Z30bellman_ford_sequential_kernelPiS_Pb,"ax",@progbits
	.align	128
        .global         _Z30bellman_ford_sequential_kernelPiS_Pb
        .type           _Z30bellman_ford_sequential_kernelPiS_Pb,@function
        .size           _Z30bellman_ford_sequential_kernelPiS_Pb,(.L_x_43 - _Z30bellman_ford_sequential_kernelPiS_Pb)
        .other          _Z30bellman_ford_sequential_kernelPiS_Pb,@"STO_CUDA_ENTRY STV_DEFAULT"
_Z30bellman_ford_sequential_kernelPiS_Pb:
.text._Z30bellman_ford_sequential_kernelPiS_Pb:
[----:B------:R-:W-:Y:S01]  /*0000*/  LDC R1, c[0x0][0x37c] ;  /* 0x0000df00ff017b82 */ /* 0x000fe20000000800 */
[----:B------:R-:W0:Y:S01]  /*0010*/  LDCU.128 UR8, c[0x0][0x380] ;  /* 0x00007000ff0877ac */ /* 0x000e220008000c00 */
[----:B------:R-:W-:Y:S01]  /*0020*/  IMAD.MOV.U32 R0, RZ, RZ, RZ ;  /* 0x000000ffff007224 */ /* 0x000fe200078e00ff */
[----:B------:R-:W1:Y:S01]  /*0030*/  LDCU.64 UR12, c[0x0][0x358] ;  /* 0x00006b00ff0c77ac */ /* 0x000e620008000a00 */
[----:B0-----:R-:W-:Y:S02]  /*0040*/  UIADD3 UR7, UP0, UPT, UR8, 0x10, URZ ;  /* 0x0000001008077890 */ /* 0x001fe4000ff1e0ff */
[----:B------:R-:W-:Y:S02]  /*0050*/  UIADD3 UR5, UP1, UPT, UR10, 0x10, URZ ;  /* 0x000000100a057890 */ /* 0x000fe4000ff3e0ff */
[----:B------:R-:W-:Y:S02]  /*0060*/  UIADD3.X UR8, UPT, UPT, URZ, UR9, URZ, UP0, !UPT ;  /* 0x00000009ff087290 */ /* 0x000fe400087fe4ff */
[----:B-1----:R-:W-:-:S12]  /*0070*/  UIADD3.X UR6, UPT, UPT, URZ, UR11, URZ, UP1, !UPT ;  /* 0x0000000bff067290 */ /* 0x002fd80008ffe4ff */
.L_x_37:
[----:B------:R-:W0:Y:S01]  /*0080*/  LDC.64 R2, c[0x0][0x388] ;  /* 0x0000e200ff027b82 */ /* 0x000e220000000a00 */
[----:B------:R-:W-:Y:S01]  /*0090*/  IMAD.U32 R4, RZ, RZ, UR7 ;  /* 0x00000007ff047e24 */ /* 0x000fe2000f8e00ff */
[----:B------:R-:W-:Y:S01]  /*00a0*/  MOV R6, UR5 ;  /* 0x0000000500067c02 */ /* 0x000fe20008000f00 */
[----:B------:R-:W-:Y:S01]  /*00b0*/  IMAD.U32 R5, RZ, RZ, UR8 ;  /* 0x00000008ff057e24 */ /* 0x000fe2000f8e00ff */
[----:B------:R-:W-:Y:S01]  /*00c0*/  UMOV UR4, URZ ;  /* 0x000000ff00047c82 */ /* 0x000fe20008000000 */
[----:B------:R-:W-:Y:S02]  /*00d0*/  IMAD.U32 R7, RZ, RZ, UR6 ;  /* 0x00000006ff077e24 */ /* 0x000fe4000f8e00ff */
[----:B------:R-:W-:-:S04]  /*00e0*/  IMAD.WIDE.U32 R4, R0, 0x9c40, R4 ;  /* 0x00009c4000047825 */ /* 0x000fc800078e0004 */
[----:B0-----:R-:W-:-:S04]  /*00f0*/  IMAD.WIDE.U32 R2, R0, 0x4, R2 ;  /* 0x0000000400027825 */ /* 0x001fc800078e0002 */
[----:B------:R-:W-:-:S05]  /*0100*/  VIADD R0, R0, 0x1 ;  /* 0x0000000100007836 */ /* 0x000fca0000000000 */
[----:B------:R-:W-:-:S13]  /*0110*/  ISETP.NE.AND P0, PT, R0, 0x2710, PT ;  /* 0x000027100000780c */ /* 0x000fda0003f05270 */
.L_x_36:
[----:B------:R-:W2:Y:S02]  /*0120*/  LDG.E R11, desc[UR12][R4.64+-0x10] ;  /* 0xfffff00c040b7981 */ /* 0x000ea4000c1e1900 */
[----:B--2---:R-:W-:-:S13]  /*0130*/  ISETP.GT.AND P1, PT, R11, 0xf423e, PT ;  /* 0x000f423e0b00780c */ /* 0x004fda0003f24270 */
[----:B------:R-:W-:Y:S05]  /*0140*/  @P1 BRA `(.L_x_28) ;  /* 0x0000000000201947 */ /* 0x000fea0003800000 */
[----:B------:R-:W2:Y:S04]  /*0150*/  LDG.E R8, desc[UR12][R2.64] ;  /* 0x0000000c02087981 */ /* 0x000ea8000c1e1900 */
[----:B------:R-:W3:Y:S01]  /*0160*/  LDG.E R9, desc[UR12][R6.64+-0x10] ;  /* 0xfffff00c06097981 */ /* 0x000ee2000c1e1900 */
[----:B------:R-:W-:Y:S02]  /*0170*/  IMAD.MOV.U32 R10, RZ, RZ, 0x1 ;  /* 0x00000001ff0a7424 */ /* 0x000fe400078e00ff */
[----:B--2---:R-:W-:-:S05]  /*0180*/  IMAD.IADD R11, R11, 0x1, R8 ;  /* 0x000000010b0b7824 */ /* 0x004fca00078e0208 */
[----:B---3--:R-:W-:-:S13]  /*0190*/  ISETP.GE.AND P1, PT, R11, R9, PT ;  /* 0x000000090b00720c */ /* 0x008fda0003f26270 */
[----:B------:R-:W0:Y:S02]  /*01a0*/  @!P1 LDC.64 R8, c[0x0][0x390] ;  /* 0x0000e400ff089b82 */ /* 0x000e240000000a00 */
[----:B0-----:R0:W-:Y:S04]  /*01b0*/  @!P1 STG.E.U8 desc[UR12][R8.64], R10 ;  /* 0x0000000a08009986 */ /* 0x0011e8000c10110c */
[----:B------:R0:W-:Y:S02]  /*01c0*/  @!P1 STG.E desc[UR12][R6.64+-0x10], R11 ;  /* 0xfffff00b06009986 */ /* 0x0001e4000c10190c */
.L_x_28:
[----:B0-----:R-:W2:Y:S02]  /*01d0*/  LDG.E R11, desc[UR12][R4.64+-0xc] ;  /* 0xfffff40c040b7981 */ /* 0x001ea4000c1e1900 */
[----:B--2---:R-:W-:-:S13]  /*01e0*/  ISETP.GT.AND P1, PT, R11, 0xf423e, PT ;  /* 0x000f423e0b00780c */ /* 0x004fda0003f24270 */
[----:B------:R-:W-:Y:S05]  /*01f0*/  @P1 BRA `(.L_x_29) ;  /* 0x0000000000201947 */ /* 0x000fea0003800000 */
        /* <DEDUP_REMOVED lines=8> */
.L_x_29:
[----:B0-----:R-:W2:Y:S02]  /*0280*/  LDG.E R11, desc[UR12][R4.64+-0x8] ;  /* 0xfffff80c040b7981 */ /* 0x001ea4000c1e1900 */
        /* <DEDUP_REMOVED lines=10> */
.L_x_30:
        /* <DEDUP_REMOVED lines=11> */
.L_x_31:
        /* <DEDUP_REMOVED lines=11> */
.L_x_32:
        /* <DEDUP_REMOVED lines=11> */
.L_x_33:
        /* <DEDUP_REMOVED lines=11> */
.L_x_34:
[----:B0-----:R-:W2:Y:S01]  /*05f0*/  LDG.E R11, desc[UR12][R4.64+0xc] ;  /* 0x00000c0c040b7981 */ /* 0x001ea2000c1e1900 */
[----:B------:R-:W-:-:S04]  /*0600*/  UIADD3 UR4, UPT, UPT, UR4, 0x8, URZ ;  /* 0x0000000804047890 */ /* 0x000fc8000fffe0ff */
[----:B------:R-:W-:Y:S01]  /*0610*/  UISETP.NE.AND UP0, UPT, UR4, 0x2710, UPT ;  /* 0x000027100400788c */ /* 0x000fe2000bf05270 */
        /* <DEDUP_REMOVED lines=10> */
.L_x_35:
[----:B------:R-:W-:Y:S02]  /*06c0*/  IADD3 R4, P1, PT, R4, 0x20, RZ ;  /* 0x0000002004047810 */ /* 0x000fe40007f3e0ff */
[----:B0-----:R-:W-:-:S03]  /*06d0*/  IADD3 R6, P2, PT, R6, 0x20, RZ ;  /* 0x0000002006067810 */ /* 0x001fc60007f5e0ff */
[----:B------:R-:W-:Y:S02]  /*06e0*/  IMAD.X R5, RZ, RZ, R5, P1 ;  /* 0x000000ffff057224 */ /* 0x000fe400008e0605 */
[----:B------:R-:W-:Y:S01]  /*06f0*/  IMAD.X R7, RZ, RZ, R7, P2 ;  /* 0x000000ffff077224 */ /* 0x000fe200010e0607 */
[----:B------:R-:W-:Y:S07]  /*0700*/  BRA.U UP0, `(.L_x_36) ;  /* 0xfffffff900847547 */ /* 0x000fee000b83ffff */
[----:B------:R-:W-:Y:S05]  /*0710*/  @P0 BRA `(.L_x_37) ;  /* 0xfffffff800580947 */ /* 0x000fea000383ffff */
[----:B------:R-:W-:Y:S05]  /*0720*/  EXIT ;  /* 0x000000000000794d */ /* 0x000fea0003800000 */
.L_x_38:
        /* <DEDUP_REMOVED lines=13> */
.L_x_43:


//--------------------- .nv.shared.reserved.0     --------------------------
	.section	.nv.shared.reserved.0,"aw",@nobits
	.weak		__nv_reservedSMEM_offset_0_alias
	.size		__nv_reservedSMEM_offset_0_alias, 0, 64
	.other		__nv_reservedSMEM_offset_0_alias,@"STO_CUDA_RESERVED_SHARED STV_DEFAULT"
__nv_reservedSMEM_offset_0_alias:
	.zero		0
	.zero		64


//--------------------- .nv.constant0._Z19bellman_ford_kernelPiS_Pb --------------------------
	.section	.nv.constant0._Z19bellman_ford_kernelPiS_Pb,"a",@progbits
	.sectionflags	@""
	.align	4
.nv.constant0._Z19bellman_ford_kernelPiS_Pb:
	.zero		920


//--------------------- .nv.constant0._Z30bellman_ford_withThread_kernelPiS_Pb --------------------------
	.section	.nv.constant0._Z30bellman_ford_withThread_kernelPiS_Pb,"a",@progbits
	.sectionflags	@""
	.align	4
.nv.constant0._Z30bellman_ford_withThread_kernelPiS_Pb:
	.zero		920


//--------------------- .nv.constant0._Z29bellman_ford_withBlock_kernelPiS_Pb --------------------------
	.section	.nv.constant0._Z29bellman_ford_withBlock_kernelPiS_Pb,"a",@progbits
	.sectionflags	@""
	.align	4
.nv.constant0._Z29bellman_ford_withBlock_kernelPiS_Pb:
	.zero		920


//--------------------- .nv.constant0._Z30bellman_ford_sequential_kernelPiS_Pb --------------------------
	.section	.nv.constant0._Z30bellman_ford_sequential_kernelPiS_Pb,"a",@progbits
	.sectionflags	@""
	.align	4
.nv.constant0._Z30bellman_ford_sequential_kernelPiS_Pb:
	.zero		920


//--------------------- SYMBOLS --------------------------

	.type		.nv.reservedSmem.offset0,@object
	.size		.nv.reservedSmem.offset0,0x4
